# CuTe-DSL kernel — source=fa4 family=fa4_fwd_sm90
# config = {"dtype": "Float16", "causal": true, "head_dim": 64, "mma_pv_is_rs": false}


// ===== COMPILED SASS (sm_90) =====

	.headerflags	@"EF_CUDA_TEXMODE_UNIFIED EF_CUDA_64BIT_ADDRESS EF_CUDA_ACCELERATORS EF_CUDA_SM90 EF_CUDA_VIRTUAL_SM(EF_CUDA_SM90)"
	.elftype	@"ET_EXEC"


//--------------------- .nv.info                  --------------------------
	.section	.nv.info,"",@"SHT_CUDA_INFO"
	.align	4


	//----- nvinfo : EIATTR_REGCOUNT
	.align		4
        /*0000*/ 	.byte	0x04, 0x2f
        /*0002*/ 	.short	(.L_1 - .L_0)
	.align		4
.L_0:
        /*0004*/ 	.word	index@(kernel_cutlass_kernel_flash_attncuteflash_fwd_sm90FlashAttentionForwardSm90_object_at__tensor0000o1641211101213_tensor0000o6411101213_tensor0000o6411101213_tensor0000o1641211101213_tensor_0)
        /*0008*/ 	.word	0x000000a8


	//----- nvinfo : EIATTR_FRAME_SIZE
	.align		4
.L_1:
        /*000c*/ 	.byte	0x04, 0x11
        /*000e*/ 	.short	(.L_3 - .L_2)
	.align		4
.L_2:
        /*0010*/ 	.word	index@(kernel_cutlass_kernel_flash_attncuteflash_fwd_sm90FlashAttentionForwardSm90_object_at__tensor0000o1641211101213_tensor0000o6411101213_tensor0000o6411101213_tensor0000o1641211101213_tensor_0)
        /*0014*/ 	.word	0x00000000


	//----- nvinfo : EIATTR_MIN_STACK_SIZE
	.align		4
.L_3:
        /*0018*/ 	.byte	0x04, 0x12
        /*001a*/ 	.short	(.L_5 - .L_4)
	.align		4
.L_4:
        /*001c*/ 	.word	index@(kernel_cutlass_kernel_flash_attncuteflash_fwd_sm90FlashAttentionForwardSm90_object_at__tensor0000o1641211101213_tensor0000o6411101213_tensor0000o6411101213_tensor0000o1641211101213_tensor_0)
        /*0020*/ 	.word	0x00000000
.L_5:


//--------------------- .nv.info.kernel_cutlass_kernel_flash_attncuteflash_fwd_sm90FlashAttentionForwardSm90_object_at__tensor0000o1641211101213_tensor0000o6411101213_tensor0000o6411101213_tensor0000o1641211101213_tensor_0 --------------------------
	.section	.nv.info.kernel_cutlass_kernel_flash_attncuteflash_fwd_sm90FlashAttentionForwardSm90_object_at__tensor0000o1641211101213_tensor0000o6411101213_tensor0000o6411101213_tensor0000o1641211101213_tensor_0,"",@"SHT_CUDA_INFO"
	.sectionflags	@""
	.align	4


	//----- nvinfo : EIATTR_CUDA_API_VERSION
	.align		4
        /*0000*/ 	.byte	0x04, 0x37
        /*0002*/ 	.short	(.L_7 - .L_6)
.L_6:
        /*0004*/ 	.word	0x00000081


	//----- nvinfo : EIATTR_KPARAM_INFO
	.align		4
.L_7:
        /*0008*/ 	.byte	0x04, 0x17
        /*000a*/ 	.short	(.L_9 - .L_8)
.L_8:
        /*000c*/ 	.word	0x00000000
        /*0010*/ 	.short	0x0016
        /*0012*/ 	.short	0x02c0
        /*0014*/ 	.byte	0x00, 0xf0, 0x31, 0x00


	//----- nvinfo : EIATTR_KPARAM_INFO
	.align		4
.L_9:
        /*0018*/ 	.byte	0x04, 0x17
        /*001a*/ 	.short	(.L_11 - .L_10)
.L_10:
        /*001c*/ 	.word	0x00000000
        /*0020*/ 	.short	0x0015
        /*0022*/ 	.short	0x02bc
        /*0024*/ 	.byte	0x00, 0xf0, 0x11, 0x00


	//----- nvinfo : EIATTR_KPARAM_INFO
	.align		4
.L_11:
        /*0028*/ 	.byte	0x04, 0x17
        /*002a*/ 	.short	(.L_13 - .L_12)
.L_12:
        /*002c*/ 	.word	0x00000000
        /*0030*/ 	.short	0x0014
        /*0032*/ 	.short	0x02b0
        /*0034*/ 	.byte	0x00, 0xf0, 0x31, 0x00


	//----- nvinfo : EIATTR_KPARAM_INFO
	.align		4
.L_13:
        /*0038*/ 	.byte	0x04, 0x17
        /*003a*/ 	.short	(.L_15 - .L_14)
.L_14:
        /*003c*/ 	.word	0x00000000
        /*0040*/ 	.short	0x0013
        /*0042*/ 	.short	0x02a4
        /*0044*/ 	.byte	0x00, 0xf0, 0x31, 0x00


	//----- nvinfo : EIATTR_KPARAM_INFO
	.align		4
.L_15:
        /*0048*/ 	.byte	0x04, 0x17
        /*004a*/ 	.short	(.L_17 - .L_16)
.L_16:
        /*004c*/ 	.word	0x00000000
        /*0050*/ 	.short	0x0012
        /*0052*/ 	.short	0x0298
        /*0054*/ 	.byte	0x00, 0xf0, 0x31, 0x00


	//----- nvinfo : EIATTR_KPARAM_INFO
	.align		4
.L_17:
        /*0058*/ 	.byte	0x04, 0x17
        /*005a*/ 	.short	(.L_19 - .L_18)
.L_18:
        /*005c*/ 	.word	0x00000000
        /*0060*/ 	.short	0x0011
        /*0062*/ 	.short	0x028c
        /*0064*/ 	.byte	0x00, 0xf0, 0x31, 0x00


	//----- nvinfo : EIATTR_KPARAM_INFO
	.align		4
.L_19:
        /*0068*/ 	.byte	0x04, 0x17
        /*006a*/ 	.short	(.L_21 - .L_20)
.L_20:
        /*006c*/ 	.word	0x00000000
        /*0070*/ 	.short	0x0010
        /*0072*/ 	.short	0x0288
        /*0074*/ 	.byte	0x00, 0xf0, 0x11, 0x00


	//----- nvinfo : EIATTR_KPARAM_INFO
	.align		4
.L_21:
        /*0078*/ 	.byte	0x04, 0x17
        /*007a*/ 	.short	(.L_23 - .L_22)
.L_22:
        /*007c*/ 	.word	0x00000000
        /*0080*/ 	.short	0x000f
        /*0082*/ 	.short	0x0284
        /*0084*/ 	.byte	0x00, 0xf0, 0x11, 0x00


	//----- nvinfo : EIATTR_KPARAM_INFO
	.align		4
.L_23:
        /*0088*/ 	.byte	0x04, 0x17
        /*008a*/ 	.short	(.L_25 - .L_24)
.L_24:
        /*008c*/ 	.word	0x00000000
        /*0090*/ 	.short	0x000e
        /*0092*/ 	.short	0x0280
        /*0094*/ 	.byte	0x00, 0xf0, 0x11, 0x00


	//----- nvinfo : EIATTR_KPARAM_INFO
	.align		4
.L_25:
        /*0098*/ 	.byte	0x04, 0x17
        /*009a*/ 	.short	(.L_27 - .L_26)
.L_26:
        /*009c*/ 	.word	0x00000000
        /*00a0*/ 	.short	0x000d
        /*00a2*/ 	.short	0x027c
        /*00a4*/ 	.byte	0x00, 0xf0, 0x11, 0x00


	//----- nvinfo : EIATTR_KPARAM_INFO
	.align		4
.L_27:
        /*00a8*/ 	.byte	0x04, 0x17
        /*00aa*/ 	.short	(.L_29 - .L_28)
.L_28:
        /*00ac*/ 	.word	0x00000000
        /*00b0*/ 	.short	0x000c
        /*00b2*/ 	.short	0x0278
        /*00b4*/ 	.byte	0x00, 0xf0, 0x11, 0x00


	//----- nvinfo : EIATTR_KPARAM_INFO
	.align		4
.L_29:
        /*00b8*/ 	.byte	0x04, 0x17
        /*00ba*/ 	.short	(.L_31 - .L_30)
.L_30:
        /*00bc*/ 	.word	0x00000000
        /*00c0*/ 	.short	0x000b
        /*00c2*/ 	.short	0x0275
        /*00c4*/ 	.byte	0x00, 0xf0, 0x05, 0x00


	//----- nvinfo : EIATTR_KPARAM_INFO
	.align		4
.L_31:
        /*00c8*/ 	.byte	0x04, 0x17
        /*00ca*/ 	.short	(.L_33 - .L_32)
.L_32:
        /*00cc*/ 	.word	0x00000000
        /*00d0*/ 	.short	0x000a
        /*00d2*/ 	.short	0x0274
        /*00d4*/ 	.byte	0x00, 0xf0, 0x05, 0x00


	//----- nvinfo : EIATTR_KPARAM_INFO
	.align		4
.L_33:
        /*00d8*/ 	.byte	0x04, 0x17
        /*00da*/ 	.short	(.L_35 - .L_34)
.L_34:
        /*00dc*/ 	.word	0x00000000
        /*00e0*/ 	.short	0x0009
        /*00e2*/ 	.short	0x0270
        /*00e4*/ 	.byte	0x00, 0xf0, 0x11, 0x00


	//----- nvinfo : EIATTR_KPARAM_INFO
	.align		4
.L_35:
        /*00e8*/ 	.byte	0x04, 0x17
        /*00ea*/ 	.short	(.L_37 - .L_36)
.L_36:
        /*00ec*/ 	.word	0x00000000
        /*00f0*/ 	.short	0x0008
        /*00f2*/ 	.short	0x01f0
        /*00f4*/ 	.byte	0x00, 0xf0, 0x01, 0x02


	//----- nvinfo : EIATTR_KPARAM_INFO
	.align		4
.L_37:
        /*00f8*/ 	.byte	0x04, 0x17
        /*00fa*/ 	.short	(.L_39 - .L_38)
.L_38:
        /*00fc*/ 	.word	0x00000000
        /*0100*/ 	.short	0x0007
        /*0102*/ 	.short	0x0170
        /*0104*/ 	.byte	0x00, 0xf0, 0x01, 0x02


	//----- nvinfo : EIATTR_KPARAM_INFO
	.align		4
.L_39:
        /*0108*/ 	.byte	0x04, 0x17
        /*010a*/ 	.short	(.L_41 - .L_40)
.L_40:
        /*010c*/ 	.word	0x00000000
        /*0110*/ 	.short	0x0006
        /*0112*/ 	.short	0x00f0
        /*0114*/ 	.byte	0x00, 0xf0, 0x01, 0x02


	//----- nvinfo : EIATTR_KPARAM_INFO
	.align		4
.L_41:
        /*0118*/ 	.byte	0x04, 0x17
        /*011a*/ 	.short	(.L_43 - .L_42)
.L_42:
        /*011c*/ 	.word	0x00000000
        /*0120*/ 	.short	0x0005
        /*0122*/ 	.short	0x0070
        /*0124*/ 	.byte	0x00, 0xf0, 0x01, 0x02


	//----- nvinfo : EIATTR_KPARAM_INFO
	.align		4
.L_43:
        /*0128*/ 	.byte	0x04, 0x17
        /*012a*/ 	.short	(.L_45 - .L_44)
.L_44:
        /*012c*/ 	.word	0x00000000
        /*0130*/ 	.short	0x0004
        /*0132*/ 	.short	0x0030
        /*0134*/ 	.byte	0x00, 0xf0, 0xc1, 0x00


	//----- nvinfo : EIATTR_KPARAM_INFO
	.align		4
.L_45:
        /*0138*/ 	.byte	0x04, 0x17
        /*013a*/ 	.short	(.L_47 - .L_46)
.L_46:
        /*013c*/ 	.word	0x00000000
        /*0140*/ 	.short	0x0003
        /*0142*/ 	.short	0x0024
        /*0144*/ 	.byte	0x00, 0xf0, 0x31, 0x00


	//----- nvinfo : EIATTR_KPARAM_INFO
	.align		4
.L_47:
        /*0148*/ 	.byte	0x04, 0x17
        /*014a*/ 	.short	(.L_49 - .L_48)
.L_48:
        /*014c*/ 	.word	0x00000000
        /*0150*/ 	.short	0x0002
        /*0152*/ 	.short	0x0018
        /*0154*/ 	.byte	0x00, 0xf0, 0x31, 0x00


	//----- nvinfo : EIATTR_KPARAM_INFO
	.align		4
.L_49:
        /*0158*/ 	.byte	0x04, 0x17
        /*015a*/ 	.short	(.L_51 - .L_50)
.L_50:
        /*015c*/ 	.word	0x00000000
        /*0160*/ 	.short	0x0001
        /*0162*/ 	.short	0x000c
        /*0164*/ 	.byte	0x00, 0xf0, 0x31, 0x00


	//----- nvinfo : EIATTR_KPARAM_INFO
	.align		4
.L_51:
        /*0168*/ 	.byte	0x04, 0x17
        /*016a*/ 	.short	(.L_53 - .L_52)
.L_52:
        /*016c*/ 	.word	0x00000000
        /*0170*/ 	.short	0x0000
        /*0172*/ 	.short	0x0000
        /*0174*/ 	.byte	0x00, 0xf0, 0x31, 0x00


	//----- nvinfo : EIATTR_SPARSE_MMA_MASK
	.align		4
.L_53:
        /*0178*/ 	.byte	0x03, 0x50
        /*017a*/ 	.short	0x0000


	//----- nvinfo : EIATTR_MAXREG_COUNT
	.align		4
        /*017c*/ 	.byte	0x03, 0x1b
        /*017e*/ 	.short	0x00a8


	//----- nvinfo : EIATTR_COOP_GROUP_MASK_REGIDS
	.align		4
        /*0180*/ 	.byte	0x04, 0x29
        /*0182*/ 	.short	(.L_55 - .L_54)


	//   ....[0]....
.L_54:
        /*0184*/ 	.word	0xffffffff


	//   ....[1]....
        /*0188*/ 	.word	0xffffffff


	//   ....[2]....
        /*018c*/ 	.word	0xffffffff


	//   ....[3]....
        /*0190*/ 	.word	0xffffffff


	//   ....[4]....
        /*0194*/ 	.word	0xffffffff


	//   ....[5]....
        /*0198*/ 	.word	0xffffffff


	//   ....[6]....
        /*019c*/ 	.word	0xffffffff


	//   ....[7]....
        /*01a0*/ 	.word	0xffffffff


	//   ....[8]....
        /*01a4*/ 	.word	0xffffffff


	//   ....[9]....
        /*01a8*/ 	.word	0xffffffff


	//   ....[10]....
        /*01ac*/ 	.word	0xffffffff


	//   ....[11]....
        /*01b0*/ 	.word	0xffffffff


	//   ....[12]....
        /*01b4*/ 	.word	0xffffffff


	//   ....[13]....
        /*01b8*/ 	.word	0xffffffff


	//   ....[14]....
        /*01bc*/ 	.word	0xffffffff


	//   ....[15]....
        /*01c0*/ 	.word	0xffffffff


	//   ....[16]....
        /*01c4*/ 	.word	0xffffffff


	//   ....[17]....
        /*01c8*/ 	.word	0xffffffff


	//   ....[18]....
        /*01cc*/ 	.word	0xffffffff


	//   ....[19]....
        /*01d0*/ 	.word	0xffffffff


	//   ....[20]....
        /*01d4*/ 	.word	0xffffffff


	//   ....[21]....
        /*01d8*/ 	.word	0xffffffff


	//   ....[22]....
        /*01dc*/ 	.word	0xffffffff


	//   ....[23]....
        /*01e0*/ 	.word	0xffffffff


	//----- nvinfo : EIATTR_COOP_GROUP_INSTR_OFFSETS
	.align		4
.L_55:
        /*01e4*/ 	.byte	0x04, 0x28
        /*01e6*/ 	.short	(.L_57 - .L_56)


	//   ....[0]....
.L_56:
        /*01e8*/ 	.word	0x00001110


	//   ....[1]....
        /*01ec*/ 	.word	0x000026b0


	//   ....[2]....
        /*01f0*/ 	.word	0x000026f0


	//   ....[3]....
        /*01f4*/ 	.word	0x00002fa0


	//   ....[4]....
        /*01f8*/ 	.word	0x00003010


	//   ....[5]....
        /*01fc*/ 	.word	0x00003d30


	//   ....[6]....
        /*0200*/ 	.word	0x00004570


	//   ....[7]....
        /*0204*/ 	.word	0x000045b0


	//   ....[8]....
        /*0208*/ 	.word	0x00004e40


	//   ....[9]....
        /*020c*/ 	.word	0x00004ea0


	//   ....[10]....
        /*0210*/ 	.word	0x00005ea0


	//   ....[11]....
        /*0214*/ 	.word	0x00006700


	//   ....[12]....
        /*0218*/ 	.word	0x00006730


	//   ....[13]....
        /*021c*/ 	.word	0x00006fe0


	//   ....[14]....
        /*0220*/ 	.word	0x00007040


	//   ....[15]....
        /*0224*/ 	.word	0x00008040


	//   ....[16]....
        /*0228*/ 	.word	0x000080e0


	//   ....[17]....
        /*022c*/ 	.word	0x00008120


	//   ....[18]....
        /*0230*/ 	.word	0x00008270


	//   ....[19]....
        /*0234*/ 	.word	0x000082b0


	//   ....[20]....
        /*0238*/ 	.word	0x00008700


	//   ....[21]....
        /*023c*/ 	.word	0x00008740


	//   ....[22]....
        /*0240*/ 	.word	0x00008780


	//   ....[23]....
        /*0244*/ 	.word	0x000087c0


	//----- nvinfo : EIATTR_REG_RECONFIG
	.align		4
.L_57:
        /*0248*/ 	.byte	0x01, 0x54
	.zero		2


	//----- nvinfo : EIATTR_MBARRIER_INSTR_OFFSETS
	.align		4
        /*024c*/ 	.byte	0x04, 0x39
        /*024e*/ 	.short	(.L_59 - .L_58)


	//   ....[0]....
.L_58:
        /*0250*/ 	.word	0x000001e0
        /*0254*/ 	.word	0x000000ff
        /*0258*/ 	.word	0x00000000
        /*025c*/ 	.short	0x0100
        /*025e*/ 	.byte	0x08
	.zero		1


	//   ....[1]....
        /*0260*/ 	.word	0x000001f0
        /*0264*/ 	.word	0x000000ff
        /*0268*/ 	.word	0x00000008
        /*026c*/ 	.short	0x0100
        /*026e*/ 	.byte	0x08
	.zero		1


	//   ....[2]....
        /*0270*/ 	.word	0x000002e0
        /*0274*/ 	.word	0x000000ff
        /*0278*/ 	.word	0x00000010
        /*027c*/ 	.short	0x0100
        /*027e*/ 	.byte	0x08
	.zero		1


	//   ....[3]....
        /*0280*/ 	.word	0x000002f0
        /*0284*/ 	.word	0x000000ff
        /*0288*/ 	.word	0x00000018
        /*028c*/ 	.short	0x0100
        /*028e*/ 	.byte	0x08
	.zero		1


	//   ....[4]....
        /*0290*/ 	.word	0x00000300
        /*0294*/ 	.word	0x000000ff
        /*0298*/ 	.word	0x00000020
        /*029c*/ 	.short	0x0100
        /*029e*/ 	.byte	0x08
	.zero		1


	//   ....[5]....
        /*02a0*/ 	.word	0x00000310
        /*02a4*/ 	.word	0x000000ff
        /*02a8*/ 	.word	0x00000028
        /*02ac*/ 	.short	0x0100
        /*02ae*/ 	.byte	0x08
	.zero		1


	//   ....[6]....
        /*02b0*/ 	.word	0x00000810
        /*02b4*/ 	.word	0x000000ff
        /*02b8*/ 	.word	0x00000018
        /*02bc*/ 	.short	0x010a
        /*02be*/ 	.byte	0x19
	.zero		1


	//   ....[7]....
        /*02c0*/ 	.word	0x000009d0
        /*02c4*/ 	.word	0x000000ff
        /*02c8*/ 	.word	0x00000008
        /*02cc*/ 	.short	0x010a
        /*02ce*/ 	.byte	0x19
	.zero		1


	//   ....[8]....
        /*02d0*/ 	.word	0x00000b80
        /*02d4*/ 	.word	0x000000ff
        /*02d8*/ 	.word	0x00000018
        /*02dc*/ 	.short	0x010a
        /*02de*/ 	.byte	0x19
	.zero		1


	//   ....[9]....
        /*02e0*/ 	.word	0x00000c60
        /*02e4*/ 	.word	0x000000ff
        /*02e8*/ 	.word	0x00000028
        /*02ec*/ 	.short	0x010a
        /*02ee*/ 	.byte	0x19
	.zero		1


	//   ....[10]....
        /*02f0*/ 	.word	0x00000d80
        /*02f4*/ 	.word	0x000000ff
        /*02f8*/ 	.word	0x00000028
        /*02fc*/ 	.short	0x010a
        /*02fe*/ 	.byte	0x19
	.zero		1


	//   ....[11]....
        /*0300*/ 	.word	0x00000ea0
        /*0304*/ 	.word	0x00000005
        /*0308*/ 	.word	0x00000028
        /*030c*/ 	.short	0x010a
        /*030e*/ 	.byte	0x3f
	.zero		1


	//   ....[12]....
        /*0310*/ 	.word	0x00001c90
        /*0314*/ 	.word	0x000000ff
        /*0318*/ 	.word	0x00000000
        /*031c*/ 	.short	0x010a
        /*031e*/ 	.byte	0x0d
	.zero		1


	//   ....[13]....
        /*0320*/ 	.word	0x00001e80
        /*0324*/ 	.word	0x000000ff
        /*0328*/ 	.word	0x00000010
        /*032c*/ 	.short	0x010a
        /*032e*/ 	.byte	0x0d
	.zero		1


	//   ....[14]....
        /*0330*/ 	.word	0x00001ec0
        /*0334*/ 	.word	0x000000ff
        /*0338*/ 	.word	0x00000010
        /*033c*/ 	.short	0x010a
        /*033e*/ 	.byte	0x0d
	.zero		1


	//   ....[15]....
        /*0340*/ 	.word	0x000034d0
        /*0344*/ 	.word	0x000000ff
        /*0348*/ 	.word	0x00000018
        /*034c*/ 	.short	0x0101
        /*034e*/ 	.byte	0x0d
	.zero		1


	//   ....[16]....
        /*0350*/ 	.word	0x00003e10
        /*0354*/ 	.word	0x000000ff
        /*0358*/ 	.word	0x00000010
        /*035c*/ 	.short	0x010a
        /*035e*/ 	.byte	0x0d
	.zero		1


	//   ....[17]....
        /*0360*/ 	.word	0x00003e40
        /*0364*/ 	.word	0x000000ff
        /*0368*/ 	.word	0x00000010
        /*036c*/ 	.short	0x010a
        /*036e*/ 	.byte	0x0d
	.zero		1


	//   ....[18]....
        /*0370*/ 	.word	0x00003ee0
        /*0374*/ 	.word	0x000000ff
        /*0378*/ 	.word	0x00000020
        /*037c*/ 	.short	0x010a
        /*037e*/ 	.byte	0x0d
	.zero		1


	//   ....[19]....
        /*0380*/ 	.word	0x00003f00
        /*0384*/ 	.word	0x000000ff
        /*0388*/ 	.word	0x00000020
        /*038c*/ 	.short	0x010a
        /*038e*/ 	.byte	0x0d
	.zero		1


	//   ....[20]....
        /*0390*/ 	.word	0x000050c0
        /*0394*/ 	.word	0x000000ff
        /*0398*/ 	.word	0x00000018
        /*039c*/ 	.short	0x0101
        /*039e*/ 	.byte	0x0d
	.zero		1


	//   ....[21]....
        /*03a0*/ 	.word	0x00005380
        /*03a4*/ 	.word	0x000000ff
        /*03a8*/ 	.word	0x00000028
        /*03ac*/ 	.short	0x0101
        /*03ae*/ 	.byte	0x0d
	.zero		1


	//   ....[22]....
        /*03b0*/ 	.word	0x00005f60
        /*03b4*/ 	.word	0x000000ff
        /*03b8*/ 	.word	0x00000010
        /*03bc*/ 	.short	0x010a
        /*03be*/ 	.byte	0x0d
	.zero		1


	//   ....[23]....
        /*03c0*/ 	.word	0x00005fc0
        /*03c4*/ 	.word	0x00000019
        /*03c8*/ 	.word	0x00000010
        /*03cc*/ 	.short	0x010a
        /*03ce*/ 	.byte	0x3f
	.zero		1


	//   ....[24]....
        /*03d0*/ 	.word	0x00006080
        /*03d4*/ 	.word	0x000000ff
        /*03d8*/ 	.word	0x00000020
        /*03dc*/ 	.short	0x010a
        /*03de*/ 	.byte	0x0d
	.zero		1


	//   ....[25]....
        /*03e0*/ 	.word	0x000060a0
        /*03e4*/ 	.word	0x000000ff
        /*03e8*/ 	.word	0x00000020
        /*03ec*/ 	.short	0x010a
        /*03ee*/ 	.byte	0x0d
	.zero		1


	//   ....[26]....
        /*03f0*/ 	.word	0x00007260
        /*03f4*/ 	.word	0x000000ff
        /*03f8*/ 	.word	0x00000018
        /*03fc*/ 	.short	0x0101
        /*03fe*/ 	.byte	0x0d
	.zero		1


	//   ....[27]....
        /*0400*/ 	.word	0x00007520
        /*0404*/ 	.word	0x000000ff
        /*0408*/ 	.word	0x00000028
        /*040c*/ 	.short	0x0101
        /*040e*/ 	.byte	0x0d
	.zero		1


	//   ....[28]....
        /*0410*/ 	.word	0x00008080
        /*0414*/ 	.word	0x000000ff
        /*0418*/ 	.word	0x00000008
        /*041c*/ 	.short	0x0101
        /*041e*/ 	.byte	0x0d
	.zero		1


	//   ....[29]....
        /*0420*/ 	.word	0x00008090
        /*0424*/ 	.word	0x000000ff
        /*0428*/ 	.word	0x00000020
        /*042c*/ 	.short	0x010a
        /*042e*/ 	.byte	0x0d
	.zero		1


	//   ....[30]....
        /*0430*/ 	.word	0x000080b0
        /*0434*/ 	.word	0x000000ff
        /*0438*/ 	.word	0x00000020
        /*043c*/ 	.short	0x010a
        /*043e*/ 	.byte	0x0d
	.zero		1


	//   ....[31]....
        /*0440*/ 	.word	0x000085d0
        /*0444*/ 	.word	0x000000ff
        /*0448*/ 	.word	0x00000028
        /*044c*/ 	.short	0x0101
        /*044e*/ 	.byte	0x0d
	.zero		1


	//   ....[32]....
        /*0450*/ 	.word	0x00008ae0
        /*0454*/ 	.word	0x00000005
        /*0458*/ 	.word	0x00000018
        /*045c*/ 	.short	0x010a
        /*045e*/ 	.byte	0x3f
	.zero		1


	//   ....[33]....
        /*0460*/ 	.word	0x00008b60
        /*0464*/ 	.word	0x00000005
        /*0468*/ 	.word	0x00000008
        /*046c*/ 	.short	0x010a
        /*046e*/ 	.byte	0x3f
	.zero		1


	//   ....[34]....
        /*0470*/ 	.word	0x00008be0
        /*0474*/ 	.word	0x00000007
        /*0478*/ 	.word	0x00000018
        /*047c*/ 	.short	0x010a
        /*047e*/ 	.byte	0x3f
	.zero		1


	//   ....[35]....
        /*0480*/ 	.word	0x00008c50
        /*0484*/ 	.word	0x00000005
        /*0488*/ 	.word	0x00000028
        /*048c*/ 	.short	0x010a
        /*048e*/ 	.byte	0x3f
	.zero		1


	//   ....[36]....
        /*0490*/ 	.word	0x00008cc0
        /*0494*/ 	.word	0x00000005
        /*0498*/ 	.word	0x00000028
        /*049c*/ 	.short	0x010a
        /*049e*/ 	.byte	0x3f
	.zero		1


	//   ....[37]....
        /*04a0*/ 	.word	0x00008d20
        /*04a4*/ 	.word	0x00000005
        /*04a8*/ 	.word	0x00000028
        /*04ac*/ 	.short	0x010a
        /*04ae*/ 	.byte	0x3f
	.zero		1


	//   ....[38]....
        /*04b0*/ 	.word	0x00008d80
        /*04b4*/ 	.word	0x0000000d
        /*04b8*/ 	.word	0x00000000
        /*04bc*/ 	.short	0x010a
        /*04be*/ 	.byte	0x3f
	.zero		1


	//   ....[39]....
        /*04c0*/ 	.word	0x00008de0
        /*04c4*/ 	.word	0x0000000d
        /*04c8*/ 	.word	0x00000010
        /*04cc*/ 	.short	0x010a
        /*04ce*/ 	.byte	0x3f
	.zero		1


	//   ....[40]....
        /*04d0*/ 	.word	0x00008e50
        /*04d4*/ 	.word	0x00000019
        /*04d8*/ 	.word	0x00000010
        /*04dc*/ 	.short	0x010a
        /*04de*/ 	.byte	0x3f
	.zero		1


	//   ....[41]....
        /*04e0*/ 	.word	0x00008ec0
        /*04e4*/ 	.word	0x0000007d
        /*04e8*/ 	.word	0x00000020
        /*04ec*/ 	.short	0x010a
        /*04ee*/ 	.byte	0x3f
	.zero		1


	//   ....[42]....
        /*04f0*/ 	.word	0x00008f30
        /*04f4*/ 	.word	0x00000019
        /*04f8*/ 	.word	0x00000010
        /*04fc*/ 	.short	0x010a
        /*04fe*/ 	.byte	0x3f
	.zero		1


	//   ....[43]....
        /*0500*/ 	.word	0x00008fa0
        /*0504*/ 	.word	0x0000007f
        /*0508*/ 	.word	0x00000020
        /*050c*/ 	.short	0x010a
        /*050e*/ 	.byte	0x3f
	.zero		1


	//   ....[44]....
        /*0510*/ 	.word	0x00009010
        /*0514*/ 	.word	0x00000009
        /*0518*/ 	.word	0x00000020
        /*051c*/ 	.short	0x010a
        /*051e*/ 	.byte	0x3f
	.zero		1


	//----- nvinfo : EIATTR_NUM_MBARRIERS
	.align		4
.L_59:
        /*0520*/ 	.byte	0x03, 0x38
        /*0522*/ 	.short	0x0006


	//----- nvinfo : EIATTR_EXIT_INSTR_OFFSETS
	.align		4
        /*0524*/ 	.byte	0x04, 0x1c
        /*0526*/ 	.short	(.L_61 - .L_60)


	//   ....[0]....
.L_60:
        /*0528*/ 	.word	0x00000430


	//   ....[1]....
        /*052c*/ 	.word	0x00000ed0


	//   ....[2]....
        /*0530*/ 	.word	0x00000f00


	//   ....[3]....
        /*0534*/ 	.word	0x00001c70


	//   ....[4]....
        /*0538*/ 	.word	0x00008a00


	//   ....[5]....
        /*053c*/ 	.word	0x00008aa0


	//----- nvinfo : EIATTR_REQNTID
	.align		4
.L_61:
        /*0540*/ 	.byte	0x04, 0x10
        /*0542*/ 	.short	(.L_63 - .L_62)
.L_62:
        /*0544*/ 	.word	0x00000180
        /*0548*/ 	.word	0x00000001
        /*054c*/ 	.word	0x00000001


	//----- nvinfo : EIATTR_CBANK_PARAM_SIZE
	.align		4
.L_63:
        /*0550*/ 	.byte	0x03, 0x19
        /*0552*/ 	.short	0x02cc


	//----- nvinfo : EIATTR_PARAM_CBANK
	.align		4
        /*0554*/ 	.byte	0x04, 0x0a
        /*0556*/ 	.short	(.L_65 - .L_64)
	.align		4
.L_64:
        /*0558*/ 	.word	index@(.nv.constant0.kernel_cutlass_kernel_flash_attncuteflash_fwd_sm90FlashAttentionForwardSm90_object_at__tensor0000o1641211101213_tensor0000o6411101213_tensor0000o6411101213_tensor0000o1641211101213_tensor_0)
        /*055c*/ 	.short	0x0210
        /*055e*/ 	.short	0x02cc


	//----- nvinfo : EIATTR_SW_WAR
	.align		4
.L_65:
        /*0560*/ 	.byte	0x04, 0x36
        /*0562*/ 	.short	(.L_67 - .L_66)
.L_66:
        /*0564*/ 	.word	0x00000008
.L_67:


//--------------------- .nv.callgraph             --------------------------
	.section	.nv.callgraph,"",@"SHT_CUDA_CALLGRAPH"
	.align	4
	.sectionentsize	8
	.align		4
        /*0000*/ 	.word	0x00000000
	.align		4
        /*0004*/ 	.word	0xffffffff
	.align		4
        /*0008*/ 	.word	0x00000000
	.align		4
        /*000c*/ 	.word	0xfffffffe
	.align		4
        /*0010*/ 	.word	0x00000000
	.align		4
        /*0014*/ 	.word	0xfffffffd
	.align		4
        /*0018*/ 	.word	0x00000000
	.align		4
        /*001c*/ 	.word	0xfffffffc


//--------------------- .text.kernel_cutlass_kernel_flash_attncuteflash_fwd_sm90FlashAttentionForwardSm90_object_at__tensor0000o1641211101213_tensor0000o6411101213_tensor0000o6411101213_tensor0000o1641211101213_tensor_0 --------------------------
	.section	.text.kernel_cutlass_kernel_flash_attncuteflash_fwd_sm90FlashAttentionForwardSm90_object_at__tensor0000o1641211101213_tensor0000o6411101213_tensor0000o6411101213_tensor0000o1641211101213_tensor_0,"ax",@progbits
	.sectionflags	@"SHF_BARRIERS=16"
	.align	128
        .global         kernel_cutlass_kernel_flash_attncuteflash_fwd_sm90FlashAttentionForwardSm90_object_at__tensor0000o1641211101213_tensor0000o6411101213_tensor0000o6411101213_tensor0000o1641211101213_tensor_0
        .type           kernel_cutlass_kernel_flash_attncuteflash_fwd_sm90FlashAttentionForwardSm90_object_at__tensor0000o1641211101213_tensor0000o6411101213_tensor0000o6411101213_tensor0000o1641211101213_tensor_0,@function
        .size           kernel_cutlass_kernel_flash_attncuteflash_fwd_sm90FlashAttentionForwardSm90_object_at__tensor0000o1641211101213_tensor0000o6411101213_tensor0000o6411101213_tensor0000o1641211101213_tensor_0,(.L_x_46 - kernel_cutlass_kernel_flash_attncuteflash_fwd_sm90FlashAttentionForwardSm90_object_at__tensor0000o1641211101213_tensor0000o6411101213_tensor0000o6411101213_tensor0000o1641211101213_tensor_0)
        .other          kernel_cutlass_kernel_flash_attncuteflash_fwd_sm90FlashAttentionForwardSm90_object_at__tensor0000o1641211101213_tensor0000o6411101213_tensor0000o6411101213_tensor0000o1641211101213_tensor_0,@"STO_CUDA_ENTRY STV_DEFAULT"
kernel_cutlass_kernel_flash_attncuteflash_fwd_sm90FlashAttentionForwardSm90_object_at__tensor0000o1641211101213_tensor0000o6411101213_tensor0000o6411101213_tensor0000o1641211101213_tensor_0:
.text.kernel_cutlass_kernel_flash_attncuteflash_fwd_sm90FlashAttentionForwardSm90_object_at__tensor0000o1641211101213_tensor0000o6411101213_tensor0000o6411101213_tensor0000o1641211101213_tensor_0:
[----:B------:R-:W1:Y:S01]  /*0000*/  LDC R1, c[0x0][0x28] ;  /* 0x00000a00ff017b82 */ /* 0x000e620000000800 */
[----:B------:R-:W2:Y:S02]  /*0010*/  S2R R11, SR_TID.X ;  /* 0x00000000000b7919 */ /* 0x000ea40000002100 */
[----:B--2---:R-:W-:-:S04]  /*0020*/  SHF.R.U32.HI R0, RZ, 0x5, R11 ;  /* 0x00000005ff007819 */ /* 0x004fc8000001160b */
[----:B------:R-:W-:-:S13]  /*0030*/  ISETP.NE.AND P0, PT, R0, RZ, PT ;  /* 0x000000ff0000720c */ /* 0x000fda0003f05270 */
[----:B-1----:R-:W-:Y:S05]  /*0040*/  @P0 BRA `(.L_x_0) ;  /* 0x0000000000700947 */ /* 0x002fea0003800000 */
[----:B------:R-:W1:Y:S01]  /*0050*/  S2UR UR8, SR_CgaCtaId ;  /* 0x00000000000879c3 */ /* 0x000e620000008800 */
[----:B------:R-:W-:Y:S01]  /*0060*/  ULDC.64 UR10, c[0x0][0x198] ;  /* 0x00006600000a7ab9 */ /* 0x000fe20000000a00 */
[----:B------:R-:W-:Y:S01]  /*0070*/  UMOV UR4, 0x400 ;  /* 0x0000040000047882 */ /* 0x000fe20000000000 */
[----:B------:R-:W-:Y:S02]  /*0080*/  UIADD3 UR12, UP0, UR10, 0x70, URZ ;  /* 0x000000700a0c7890 */ /* 0x000fe4000ff1e03f */
[----:B------:R-:W-:Y:S02]  /*0090*/  UIADD3 UR14, UP1, UR10, 0xf0, URZ ;  /* 0x000000f00a0e7890 */ /* 0x000fe4000ff3e03f */
[----:B------:R-:W-:Y:S01]  /*00a0*/  UIADD3 UR16, UP2, UR10, 0x170, URZ ;  /* 0x000001700a107890 */ /* 0x000fe2000ff5e03f */
[----:B------:R-:W-:Y:S01]  /*00b0*/  UMOV UR5, 0x1 ;  /* 0x0000000100057882 */ /* 0x000fe20000000000 */
[----:B------:R-:W-:Y:S01]  /*00c0*/  UIADD3 UR10, UP3, UR10, 0x1f0, URZ ;  /* 0x000001f00a0a7890 */ /* 0x000fe2000ff7e03f */
[----:B------:R-:W-:Y:S01]  /*00d0*/  UMOV UR6, 0x8 ;  /* 0x0000000800067882 */ /* 0x000fe20000000000 */
[----:B------:R-:W-:-:S02]  /*00e0*/  UIADD3.X UR13, URZ, UR11, URZ, UP0, !UPT ;  /* 0x0000000b3f0d7290 */ /* 0x000fc400087fe43f */
[----:B------:R-:W-:-:S04]  /*00f0*/  UIADD3 UR6, -UR6, 0x100000, URZ ;  /* 0x0010000006067890 */ /* 0x000fc8000fffe13f */
[----:B------:R-:W-:Y:S02]  /*0100*/  USHF.L.U32 UR7, UR6, 0xb, URZ ;  /* 0x0000000b06077899 */ /* 0x000fe4000800063f */
[----:B------:R-:W-:Y:S02]  /*0110*/  USHF.L.U32 UR6, UR6, 0x1, URZ ;  /* 0x0000000106067899 */ /* 0x000fe4000800063f */
[----:B------:R-:W-:Y:S02]  /*0120*/  UIADD3.X UR15, URZ, UR11, URZ, UP1, !UPT ;  /* 0x0000000b3f0f7290 */ /* 0x000fe40008ffe43f */
[----:B------:R-:W-:Y:S02]  /*0130*/  UIADD3.X UR17, URZ, UR11, URZ, UP2, !UPT ;  /* 0x0000000b3f117290 */ /* 0x000fe400097fe43f */
[----:B------:R-:W-:Y:S01]  /*0140*/  UIADD3.X UR11, URZ, UR11, URZ, UP3, !UPT ;  /* 0x0000000b3f0b7290 */ /* 0x000fe20009ffe43f */
[----:B------:R2:W-:Y:S01]  /*0150*/  UTMACCTL.PF [UR12] ;  /* 0x000000000c0079b9 */ /* 0x0005e20008040000 */
[----:B-1----:R-:W-:-:S02]  /*0160*/  ULEA UR8, UR8, UR4, 0x18 ;  /* 0x0000000408087291 */ /* 0x002fc4000f8ec03f */
[----:B------:R-:W-:-:S04]  /*0170*/  UIADD3 UR4, -UR5, 0x100000, URZ ;  /* 0x0010000005047890 */ /* 0x000fc8000fffe13f */
[----:B------:R-:W-:Y:S02]  /*0180*/  USHF.L.U32 UR5, UR4, 0xb, URZ ;  /* 0x0000000b04057899 */ /* 0x000fe4000800063f */
[----:B------:R-:W-:Y:S01]  /*0190*/  USHF.L.U32 UR4, UR4, 0x1, URZ ;  /* 0x0000000104047899 */ /* 0x000fe2000800063f */
[----:B------:R2:W-:Y:S01]  /*01a0*/  UTMACCTL.PF [UR14] ;  /* 0x000000000e0079b9 */ /* 0x0005e20008040000 */
[----:B------:R2:W-:Y:S01]  /*01b0*/  UTMACCTL.PF [UR16] ;  /* 0x00000000100079b9 */ /* 0x0005e20008040000 */
[----:B------:R2:W-:Y:S01]  /*01c0*/  UTMACCTL.PF [UR10] ;  /* 0x000000000a0079b9 */ /* 0x0005e20008040000 */
[----:B------:R-:W1:Y:S08]  /*01d0*/  FENCE.VIEW.ASYNC.S ;  /* 0x00000000000073c6 */ /* 0x000e700000000000 */
[----:B-1----:R2:W1:Y:S01]  /*01e0*/  SYNCS.EXCH.64 URZ, [UR8], UR4 ;  /* 0x00000004083f75b2 */ /* 0x0024620008000100 */
[----:B------:R2:W3:Y:S02]  /*01f0*/  SYNCS.EXCH.64 URZ, [UR8+0x8], UR6 ;  /* 0x00000806083f75b2 */ /* 0x0004e40008000100 */
[----:B--2---:R-:W-:Y:S01]  /*0200*/  NOP ;  /* 0x0000000000007918 */ /* 0x004fe20000000000 */
.L_x_0:
[----:B------:R-:W-:Y:S05]  /*0210*/  @P0 BRA `(.L_x_1) ;  /* 0x0000000000440947 */ /* 0x000fea0003800000 */
[----:B------:R-:W2:Y:S01]  /*0220*/  S2UR UR5, SR_CgaCtaId ;  /* 0x00000000000579c3 */ /* 0x000ea20000008800 */
[----:B------:R-:W-:Y:S01]  /*0230*/  UMOV UR4, 0x400 ;  /* 0x0000040000047882 */ /* 0x000fe20000000000 */
[----:B------:R-:W-:Y:S01]  /*0240*/  UMOV UR6, 0x1 ;  /* 0x0000000100067882 */ /* 0x000fe20000000000 */
[----:B------:R-:W-:Y:S01]  /*0250*/  UMOV UR7, 0x8 ;  /* 0x0000000800077882 */ /* 0x000fe20000000000 */
[----:B--2---:R-:W-:Y:S02]  /*0260*/  ULEA UR8, UR5, UR4, 0x18 ;  /* 0x0000000405087291 */ /* 0x004fe4000f8ec03f */
[----:B------:R-:W-:-:S04]  /*0270*/  UIADD3 UR4, -UR6, 0x100000, URZ ;  /* 0x0010000006047890 */ /* 0x000fc8000fffe13f */
[----:B------:R-:W-:Y:S02]  /*0280*/  USHF.L.U32 UR5, UR4, 0xb, URZ ;  /* 0x0000000b04057899 */ /* 0x000fe4000800063f */
[----:B------:R-:W-:Y:S02]  /*0290*/  USHF.L.U32 UR4, UR4, 0x1, URZ ;  /* 0x0000000104047899 */ /* 0x000fe4000800063f */
[----:B------:R-:W-:-:S04]  /*02a0*/  UIADD3 UR6, -UR7, 0x100000, URZ ;  /* 0x0010000007067890 */ /* 0x000fc8000fffe13f */
[----:B------:R-:W-:Y:S02]  /*02b0*/  USHF.L.U32 UR7, UR6, 0xb, URZ ;  /* 0x0000000b06077899 */ /* 0x000fe4000800063f */
[----:B------:R-:W-:Y:S01]  /*02c0*/  USHF.L.U32 UR6, UR6, 0x1, URZ ;  /* 0x0000000106067899 */ /* 0x000fe2000800063f */
[----:B------:R-:W2:Y:S03]  /*02d0*/  FENCE.VIEW.ASYNC.S ;  /* 0x00000000000073c6 */ /* 0x000ea60000000000 */
[----:B--2---:R2:W4:Y:S08]  /*02e0*/  SYNCS.EXCH.64 URZ, [UR8+0x10], UR4 ;  /* 0x00001004083f75b2 */ /* 0x0045300008000100 */
[----:B------:R2:W5:Y:S01]  /*02f0*/  SYNCS.EXCH.64 URZ, [UR8+0x18], UR6 ;  /* 0x00001806083f75b2 */ /* 0x0005620008000100 */
[----:B------:R2:W3:Y:S01]  /*0300*/  SYNCS.EXCH.64 URZ, [UR8+0x20], UR4 ;  /* 0x00002004083f75b2 */ /* 0x0004e20008000100 */
[----:B------:R2:W1:Y:S01]  /*0310*/  SYNCS.EXCH.64 URZ, [UR8+0x28], UR6 ;  /* 0x00002806083f75b2 */ /* 0x0004620008000100 */
[----:B------:R-:W-:Y:S01]  /*0320*/  NOP ;  /* 0x0000000000007918 */ /* 0x000fe20000000000 */
.L_x_1:
[----:B------:R-:W-:Y:S01]  /*0330*/  ISETP.GT.AND P0, PT, R0, 0x3, PT ;  /* 0x000000030000780c */ /* 0x000fe20003f04270 */
[----:B------:R-:W-:Y:S01]  /*0340*/  NOP ;  /* 0x0000000000007918 */ /* 0x000fe20000000000 */
[----:B------:R-:W-:Y:S01]  /*0350*/  ULDC.U8 UR14, c[0x0][0x4a4] ;  /* 0x00012900000e7ab9 */ /* 0x000fe20000000000 */
[----:B------:R-:W-:Y:S01]  /*0360*/  ULDC.U8 UR11, c[0x0][0x4a5] ;  /* 0x00012940000b7ab9 */ /* 0x000fe20000000000 */
[----:B--2---:R-:W-:Y:S01]  /*0370*/  ULDC.U8 UR8, c[0x0][0x4b0] ;  /* 0x00012c0000087ab9 */ /* 0x004fe20000000000 */
[----:B------:R-:W-:Y:S01]  /*0380*/  ULDC.U8 UR9, c[0x0][0x4b1] ;  /* 0x00012c4000097ab9 */ /* 0x000fe20000000000 */
[----:B------:R-:W-:Y:S01]  /*0390*/  ULDC.U8 UR10, c[0x0][0x4bd] ;  /* 0x00012f40000a7ab9 */ /* 0x000fe20000000000 */
[----:B------:R-:W-:Y:S01]  /*03a0*/  ULDC.U8 UR15, c[0x0][0x4c8] ;  /* 0x00013200000f7ab9 */ /* 0x000fe20000000000 */
[----:B------:R-:W-:Y:S01]  /*03b0*/  ULDC.U8 UR12, c[0x0][0x4c9] ;  /* 0x00013240000c7ab9 */ /* 0x000fe20000000000 */
[----:B------:R-:W-:Y:S01]  /*03c0*/  ULDC.U8 UR20, c[0x0][0x4bc] ;  /* 0x00012f0000147ab9 */ /* 0x000fe20000000000 */
[----:B------:R-:W-:Y:S01]  /*03d0*/  LOP3.LUT R2, R11, 0x1f, RZ, 0xc0, !PT ;  /* 0x0000001f0b027812 */ /* 0x000fe200078ec0ff */
[----:B-1-345:R-:W-:Y:S06]  /*03e0*/  BAR.SYNC.DEFER_BLOCKING 0x0 ;  /* 0x0000000000007b1d */ /* 0x03afec0000010000 */
[----:B------:R-:W-:Y:S05]  /*03f0*/  @P0 BRA `(.L_x_2) ;  /* 0x0000000800c40947 */ /* 0x000fea0003800000 */
[----:B------:R-:W-:-:S08]  /*0400*/  NOP ;  /* 0x0000000000007918 */ /* 0x000fd00000000000 */
[----:B------:R-:W1:-:S00]  /*0410*/  USETMAXREG.DEALLOC.CTAPOOL 0x18 ;  /* 0x00000018000079c8 */ /* 0x000e4000080e0500 */
[----:B-1----:R-:W-:-:S13]  /*0420*/  LOP3.LUT P0, RZ, R0, 0x3, RZ, 0xc0, !PT ;  /* 0x0000000300ff7812 */ /* 0x002fda000780c0ff */
[----:B------:R-:W-:Y:S05]  /*0430*/  @P0 EXIT ;  /* 0x000000000000094d */ /* 0x000fea0003800000 */
[----:B------:R-:W1:Y:S01]  /*0440*/  S2UR UR21, SR_CTAID.X ;  /* 0x00000000001579c3 */ /* 0x000e620000002500 */
[----:B------:R-:W-:Y:S01]  /*0450*/  ULDC UR4, c[0x0][0x4b8] ;  /* 0x00012e0000047ab9 */ /* 0x000fe20000000800 */
[----:B------:R-:W-:Y:S01]  /*0460*/  ULDC.64 UR16, c[0x0][0x4a8] ;  /* 0x00012a0000107ab9 */ /* 0x000fe20000000a00 */
[----:B------:R-:W-:Y:S01]  /*0470*/  ULDC.64 UR18, c[0x0][0x498] ;  /* 0x0001260000127ab9 */ /* 0x000fe20000000a00 */
[----:B------:R-:W-:-:S04]  /*0480*/  IMAD.MOV.U32 R2, RZ, RZ, 0x1 ;  /* 0x00000001ff027424 */ /* 0x000fc800078e00ff */
[----:B------:R-:W2:Y:S01]  /*0490*/  LDC R0, c[0x0][0x488] ;  /* 0x00012200ff007b82 */ /* 0x000ea20000000800 */
[----:B-1----:R-:W-:-:S04]  /*04a0*/  UIMAD.WIDE.U32 UR4, UR21, UR4, URZ ;  /* 0x00000004150472a5 */ /* 0x002fc8000f8e003f */
[----:B------:R-:W-:-:S04]  /*04b0*/  UIADD3 UR4, -UR5, UR21, URZ ;  /* 0x0000001505047290 */ /* 0x000fc8000fffe13f */
[----:B------:R-:W-:Y:S01]  /*04c0*/  USHF.R.U32.HI UR4, URZ, UR20, UR4 ;  /* 0x000000143f047299 */ /* 0x000fe20008011604 */
[----:B--2---:R-:W-:-:S03]  /*04d0*/  ISETP.LE.AND P0, PT, R0, UR21, PT ;  /* 0x0000001500007c0c */ /* 0x004fc6000bf03270 */
[----:B------:R-:W-:-:S04]  /*04e0*/  UIADD3 UR4, UR5, UR4, URZ ;  /* 0x0000000405047290 */ /* 0x000fc8000fffe03f */
[----:B------:R-:W-:-:S03]  /*04f0*/  USHF.R.U32.HI UR6, URZ, UR10, UR4 ;  /* 0x0000000a3f067299 */ /* 0x000fc60008011604 */
[----:B------:R-:W-:Y:S01]  /*0500*/  ULDC UR4, c[0x0][0x4cc] ;  /* 0x0001330000047ab9 */ /* 0x000fe20000000800 */
[----:B------:R-:W-:Y:S02]  /*0510*/  UIADD3 UR7, -UR6, URZ, URZ ;  /* 0x0000003f06077290 */ /* 0x000fe4000fffe13f */
[----:B------:R-:W-:-:S03]  /*0520*/  UISETP.GE.AND UP0, UPT, UR6, UR4, UPT ;  /* 0x000000040600728c */ /* 0x000fc6000bf06270 */
[----:B------:R-:W-:Y:S01]  /*0530*/  ULDC UR4, c[0x0][0x4b4] ;  /* 0x00012d0000047ab9 */ /* 0x000fe20000000800 */
[----:B------:R-:W-:Y:S02]  /*0540*/  USEL UR13, UR8, UR15, !UP0 ;  /* 0x0000000f080d7287 */ /* 0x000fe4000c000000 */
[----:B------:R-:W-:Y:S02]  /*0550*/  UIMAD UR7, UR7, UR4, UR21 ;  /* 0x00000004070772a4 */ /* 0x000fe4000f8e0215 */
[----:B------:R-:W-:-:S03]  /*0560*/  ULOP3.LUT UR13, UR13, 0xff, URZ, 0xc0, !UPT ;  /* 0x000000ff0d0d7892 */ /* 0x000fc6000f8ec03f */
[----:B------:R-:W-:Y:S01]  /*0570*/  @UP0 ULDC UR17, c[0x0][0x4c4] ;  /* 0x0001310000110ab9 */ /* 0x000fe20000000800 */
[----:B------:R-:W-:Y:S01]  /*0580*/  @UP0 ULDC UR16, c[0x0][0x4c0] ;  /* 0x0001300000100ab9 */ /* 0x000fe20000000800 */
[----:B------:R-:W-:Y:S02]  /*0590*/  UIMAD.WIDE.U32 UR4, UR7, UR17, URZ ;  /* 0x00000011070472a5 */ /* 0x000fe4000f8e003f */
[----:B------:R-:W-:Y:S02]  /*05a0*/  USEL UR4, UR9, UR12, !UP0 ;  /* 0x0000000c09047287 */ /* 0x000fe4000c000000 */
[----:B------:R-:W-:Y:S02]  /*05b0*/  UIADD3 UR17, UR7, -UR5, URZ ;  /* 0x8000000507117290 */ /* 0x000fe4000fffe03f */
[----:B------:R-:W-:Y:S02]  /*05c0*/  ULOP3.LUT UR4, UR4, 0xff, URZ, 0xc0, !UPT ;  /* 0x000000ff04047892 */ /* 0x000fe4000f8ec03f */
[----:B------:R-:W-:-:S04]  /*05d0*/  USHF.R.U32.HI UR13, URZ, UR13, UR17 ;  /* 0x0000000d3f0d7299 */ /* 0x000fc80008011611 */
[----:B------:R-:W-:-:S04]  /*05e0*/  UIADD3 UR13, UR5, UR13, URZ ;  /* 0x0000000d050d7290 */ /* 0x000fc8000fffe03f */
[----:B------:R-:W-:-:S04]  /*05f0*/  USHF.R.U32.HI UR4, URZ, UR4, UR13 ;  /* 0x000000043f047299 */ /* 0x000fc8000801160d */
[----:B------:R-:W-:-:S04]  /*0600*/  UIADD3 UR5, -UR4, URZ, URZ ;  /* 0x0000003f04057290 */ /* 0x000fc8000fffe13f */
[----:B------:R-:W-:-:S04]  /*0610*/  UIMAD UR16, UR16, UR5, UR7 ;  /* 0x00000005101072a4 */ /* 0x000fc8000f8e0207 */
[----:B------:R-:W-:-:S03]  /*0620*/  UIMAD UR16, UR6, UR18, UR16 ;  /* 0x00000012061072a4 */ /* 0x000fc6000f8e0210 */
[----:B------:R-:W-:Y:S02]  /*0630*/  ULDC UR6, c[0x0][0x4a0] ;  /* 0x0001280000067ab9 */ /* 0x000fe40000000800 */
[----:B------:R-:W-:-:S04]  /*0640*/  UIMAD.WIDE.U32 UR6, UR16, UR6, URZ ;  /* 0x00000006100672a5 */ /* 0x000fc8000f8e003f */
[----:B------:R-:W-:-:S04]  /*0650*/  UIADD3 UR5, UR16, -UR7, URZ ;  /* 0x8000000710057290 */ /* 0x000fc8000fffe03f */
[----:B------:R-:W-:-:S04]  /*0660*/  USHF.R.U32.HI UR5, URZ, UR14, UR5 ;  /* 0x0000000e3f057299 */ /* 0x000fc80008011605 */
[----:B------:R-:W-:-:S04]  /*0670*/  UIADD3 UR5, UR7, UR5, URZ ;  /* 0x0000000507057290 */ /* 0x000fc8000fffe03f */
[----:B------:R-:W-:-:S04]  /*0680*/  USHF.R.U32.HI UR13, URZ, UR11, UR5 ;  /* 0x0000000b3f0d7299 */ /* 0x000fc80008011605 */
[----:B------:R-:W-:-:S04]  /*0690*/  UIADD3 UR5, -UR13, URZ, URZ ;  /* 0x0000003f0d057290 */ /* 0x000fc8000fffe13f */
[----:B------:R-:W-:Y:S01]  /*06a0*/  UIMAD UR12, UR5, UR19, UR16 ;  /* 0x00000013050c72a4 */ /* 0x000fe2000f8e0210 */
[----:B------:R-:W-:Y:S11]  /*06b0*/  @P0 BRA `(.L_x_3) ;  /* 0x0000000400e80947 */ /* 0x000ff60003800000 */
[----:B------:R-:W1:Y:S01]  /*06c0*/  S2UR UR5, SR_CgaCtaId ;  /* 0x00000000000579c3 */ /* 0x000e620000008800 */
[----:B------:R-:W-:Y:S01]  /*06d0*/  UMOV UR25, 0x400 ;  /* 0x0000040000197882 */ /* 0x000fe20000000000 */
[----:B------:R-:W-:Y:S01]  /*06e0*/  IMAD.MOV.U32 R0, RZ, RZ, -0x80000000 ;  /* 0x80000000ff007424 */ /* 0x000fe200078e00ff */
[----:B------:R-:W-:Y:S01]  /*06f0*/  ULDC UR14, c[0x0][0x48c] ;  /* 0x00012300000e7ab9 */ /* 0x000fe20000000800 */
[----:B------:R-:W-:Y:S01]  /*0700*/  ULDC UR9, c[0x0][0x21c] ;  /* 0x0000870000097ab9 */ /* 0x000fe20000000800 */
[----:B------:R-:W-:Y:S01]  /*0710*/  ULDC UR6, c[0x0][0x210] ;  /* 0x0000840000067ab9 */ /* 0x000fe20000000800 */
[----:B------:R-:W-:Y:S02]  /*0720*/  UIADD3 UR8, UR9, -0x1, URZ ;  /* 0xffffffff09087890 */ /* 0x000fe4000fffe03f */
[----:B------:R-:W-:Y:S02]  /*0730*/  UIADD3 UR6, UR9, -UR6, URZ ;  /* 0x8000000609067290 */ /* 0x000fe4000fffe03f */
[----:B------:R-:W-:-:S02]  /*0740*/  UIADD3 UR7, -UR9, URZ, URZ ;  /* 0x0000003f09077290 */ /* 0x000fc4000fffe13f */
[----:B------:R-:W-:Y:S02]  /*0750*/  USHF.R.S32.HI UR10, URZ, 0x1f, UR8 ;  /* 0x0000001f3f0a7899 */ /* 0x000fe40008011408 */
[----:B------:R-:W-:Y:S02]  /*0760*/  USHF.R.S32.HI UR7, URZ, 0x1f, UR7 ;  /* 0x0000001f3f077899 */ /* 0x000fe40008011407 */
[----:B------:R-:W-:Y:S02]  /*0770*/  ULEA.HI UR10, UR10, UR8, URZ, 0x7 ;  /* 0x000000080a0a7291 */ /* 0x000fe4000f8f383f */
[----:B------:R-:W-:Y:S02]  /*0780*/  UISETP.GT.AND UP1, UPT, UR9, URZ, UPT ;  /* 0x0000003f0900728c */ /* 0x000fe4000bf24270 */
[----:B------:R-:W-:Y:S01]  /*0790*/  ULEA.HI UR9, UR7, -UR9, URZ, 0x7 ;  /* 0x8000000907097291 */ /* 0x000fe2000f8f383f */
[----:B------:R-:W-:Y:S01]  /*07a0*/  UMOV UR18, 0x0 ;  /* 0x0000000000127882 */ /* 0x000fe20000000000 */
[----:B------:R-:W-:Y:S01]  /*07b0*/  UMOV UR19, 0x1 ;  /* 0x0000000100137882 */ /* 0x000fe20000000000 */
[----:B-1----:R-:W-:-:S02]  /*07c0*/  ULEA UR25, UR5, UR25, 0x18 ;  /* 0x0000001905197291 */ /* 0x002fc4000f8ec03f */
[----:B------:R-:W-:Y:S02]  /*07d0*/  UIADD3 UR5, -UR4, UR14, URZ ;  /* 0x0000000e04057290 */ /* 0x000fe4000fffe13f */
[----:B------:R-:W-:Y:S02]  /*07e0*/  USHF.R.S32.HI UR9, URZ, 0x7, UR9 ;  /* 0x000000073f097899 */ /* 0x000fe40008011409 */
[----:B------:R-:W-:Y:S02]  /*07f0*/  ULEA UR5, UR5, UR6, 0x7 ;  /* 0x0000000605057291 */ /* 0x000fe4000f8e383f */
[----:B------:R-:W-:Y:S01]  /*0800*/  @UP1 UIMAD.WIDE UR16, UR10, 0x2000000, UR18 ;  /* 0x020000000a1018a5 */ /* 0x000fe2000f8e0212 */
[----:B------:R-:W1:Y:S01]  /*0810*/  SYNCS.PHASECHK.TRANS64.TRYWAIT P0, [UR25+0x18], R0 ;  /* 0x00001800ff0075a7 */ /* 0x000e620008000159 */
[----:B------:R-:W-:Y:S02]  /*0820*/  UIADD3 UR11, -UR5, URZ, URZ ;  /* 0x0000003f050b7290 */ /* 0x000fe4000fffe13f */
[----:B------:R-:W-:-:S02]  /*0830*/  UIADD3 UR6, UR5, -0x1, URZ ;  /* 0xffffffff05067890 */ /* 0x000fc4000fffe03f */
[----:B------:R-:W-:Y:S02]  /*0840*/  USHF.R.S32.HI UR8, URZ, 0x1f, UR11 ;  /* 0x0000001f3f087899 */ /* 0x000fe4000801140b */
[----:B------:R-:W-:Y:S02]  /*0850*/  USHF.R.S32.HI UR7, URZ, 0x1f, UR6 ;  /* 0x0000001f3f077899 */ /* 0x000fe40008011406 */
[----:B------:R-:W-:Y:S02]  /*0860*/  ULEA.HI UR8, UR8, -UR5, URZ, 0x7 ;  /* 0x8000000508087291 */ /* 0x000fe4000f8f383f */
[----:B------:R-:W-:Y:S02]  /*0870*/  ULEA.HI UR7, UR7, UR6, URZ, 0x7 ;  /* 0x0000000607077291 */ /* 0x000fe4000f8f383f */
[----:B------:R-:W-:Y:S02]  /*0880*/  USHF.R.S32.HI UR8, URZ, 0x7, UR8 ;  /* 0x000000073f087899 */ /* 0x000fe40008011408 */
[----:B------:R-:W-:-:S02]  /*0890*/  UIADD3 UR9, -UR9, URZ, URZ ;  /* 0x0000003f09097290 */ /* 0x000fc4000fffe13f */
[----:B------:R-:W-:Y:S02]  /*08a0*/  ULEA.HI.SX32 UR7, UR7, 0x1, 0x19 ;  /* 0x0000000107077891 */ /* 0x000fe4000f8fca3f */
[----:B------:R-:W-:Y:S02]  /*08b0*/  UIADD3 UR8, -UR8, URZ, URZ ;  /* 0x0000003f08087290 */ /* 0x000fe4000fffe13f */
[----:B------:R-:W-:Y:S01]  /*08c0*/  UISETP.GT.AND UP0, UPT, UR5, URZ, UPT ;  /* 0x0000003f0500728c */ /* 0x000fe2000bf04270 */
[----:B-1----:R-:W-:Y:S10]  /*08d0*/  @!P0 BRA `(.L_x_4) ;  /* 0x0000008000748947 */ /* 0x002ff40003800000 */
.L_x_29:
[----:B------:R-:W-:Y:S01]  /*08e0*/  @!UP0 UMOV UR7, UR8 ;  /* 0x0000000800078c82 */ /* 0x000fe20008000000 */
[----:B------:R-:W-:Y:S01]  /*08f0*/  @UP1 UMOV UR9, UR17 ;  /* 0x0000001100091c82 */ /* 0x000fe20008000000 */
[----:B------:R-:W-:Y:S01]  /*0900*/  ELECT P0, URZ, PT ;  /* 0x00000000003f782f */ /* 0x000fe20003800000 */
[----:B------:R-:W-:Y:S01]  /*0910*/  UISETP.LT.AND UP1, UPT, UR7, UR9, UPT ;  /* 0x000000090700728c */ /* 0x000fe2000bf21270 */
[----:B------:R-:W-:Y:S01]  /*0920*/  ULDC.64 UR18, c[0x0][0x198] ;  /* 0x0000660000127ab9 */ /* 0x000fe20000000a00 */
[----:B------:R-:W-:Y:S02]  /*0930*/  UIADD3 UR8, UR25, 0x8400, URZ ;  /* 0x0000840019087890 */ /* 0x000fe4000fffe03f */
[----:B------:R-:W-:Y:S02]  /*0940*/  UIADD3 UR16, UP0, UR18, 0xf0, URZ ;  /* 0x000000f012107890 */ /* 0x000fe4000ff1e03f */
[----:B------:R-:W-:Y:S02]  /*0950*/  USEL UR7, UR7, UR9, UP1 ;  /* 0x0000000907077287 */ /* 0x000fe40008800000 */
[----:B------:R-:W-:-:S02]  /*0960*/  UIADD3 UR9, UR25, 0x10, URZ ;  /* 0x0000001019097890 */ /* 0x000fc4000fffe03f */
[----:B------:R-:W-:Y:S02]  /*0970*/  ULEA UR11, UR7, 0xffffff80, 0x7 ;  /* 0xffffff80070b7891 */ /* 0x000fe4000f8e383f */
[----:B------:R-:W-:Y:S01]  /*0980*/  @P0 IMAD.MOV.U32 R2, RZ, RZ, 0x4000 ;  /* 0x00004000ff020424 */ /* 0x000fe200078e00ff */
[----:B------:R-:W-:Y:S01]  /*0990*/  UIADD3.X UR17, URZ, UR19, URZ, UP0, !UPT ;  /* 0x000000133f117290 */ /* 0x000fe200087fe43f */
[----:B------:R-:W-:Y:S02]  /*09a0*/  UMOV UR10, URZ ;  /* 0x0000003f000a7c82 */ /* 0x000fe40008000000 */
[----:B------:R2:W-:Y:S06]  /*09b0*/  @P0 SYNCS.ARRIVE.TRANS64 RZ, [UR25+0x10], R2 ;  /* 0x00001002ffff09a7 */ /* 0x0005ec0008000019 */
[----:B------:R2:W-:Y:S01]  /*09c0*/  UTMALDG.4D [UR8], [UR16], desc[URZ] ;  /* 0x00003f08100075b4 */ /* 0x0005e20008019000 */
[----:B------:R-:W3:Y:S02]  /*09d0*/  SYNCS.PHASECHK.TRANS64.TRYWAIT P0, [UR25+0x8], R0 ;  /* 0x00000800ff0075a7 */ /* 0x000ee40008000159 */
[----:B--23--:R-:W-:Y:S05]  /*09e0*/  @!P0 BRA `(.L_x_5) ;  /* 0x0000008000508947 */ /* 0x00cfea0003800000 */
.L_x_30:
[----:B------:R-:W-:Y:S01]  /*09f0*/  ELECT P0, URZ, PT ;  /* 0x00000000003f782f */ /* 0x000fe20003800000 */
[----:B------:R-:W-:Y:S01]  /*0a00*/  ULDC.64 UR8, c[0x0][0x198] ;  /* 0x0000660000087ab9 */ /* 0x000fe20000000a00 */
[----:B------:R-:W-:Y:S02]  /*0a10*/  ULOP3.LUT UR4, URZ, UR4, URZ, 0x33, !UPT ;  /* 0x000000043f047292 */ /* 0x000fe4000f8e333f */
[----:B------:R-:W-:Y:S02]  /*0a20*/  UIADD3 UR8, UP0, UR8, 0x70, URZ ;  /* 0x0000007008087890 */ /* 0x000fe4000ff1e03f */
[----:B------:R-:W-:Y:S02]  /*0a30*/  UIADD3 UR4, UR4, UR14, URZ ;  /* 0x0000000e04047290 */ /* 0x000fe4000fffe03f */
[----:B------:R-:W-:Y:S02]  /*0a40*/  UIADD3.X UR9, URZ, UR9, URZ, UP0, !UPT ;  /* 0x000000093f097290 */ /* 0x000fe400087fe43f */
[----:B------:R-:W-:-:S03]  /*0a50*/  UISETP.GE.AND UP0, UPT, UR7, 0x2, UPT ;  /* 0x000000020700788c */ /* 0x000fc6000bf06270 */
[----:B------:R-:W-:Y:S01]  /*0a60*/  @P0 IMAD.MOV.U32 R0, RZ, RZ, 0x4000 ;  /* 0x00004000ff000424 */ /* 0x000fe200078e00ff */
[----:B------:R-:W-:Y:S02]  /*0a70*/  USHF.L.U32 UR27, UR4, 0x7, URZ ;  /* 0x00000007041b7899 */ /* 0x000fe4000800063f */
[----:B------:R-:W-:Y:S02]  /*0a80*/  UIADD3 UR24, UR25, 0x4400, URZ ;  /* 0x0000440019187890 */ /* 0x000fe4000fffe03f */
[----:B------:R2:W-:Y:S01]  /*0a90*/  @P0 SYNCS.ARRIVE.TRANS64 RZ, [UR25], R0 ;  /* 0x00000000ffff09a7 */ /* 0x0005e20008000019 */
[----:B------:R-:W-:Y:S01]  /*0aa0*/  PLOP3.LUT P0, PT, PT, PT, UP0, 0x80, 0x0 ;  /* 0x000000000000781c */ /* 0x000fe20003f0f008 */
[----:B------:R-:W-:Y:S01]  /*0ab0*/  UMOV UR26, URZ ;  /* 0x0000003f001a7c82 */ /* 0x000fe20008000000 */
[----:B------:R-:W-:Y:S01]  /*0ac0*/  UMOV UR28, UR12 ;  /* 0x0000000c001c7c82 */ /* 0x000fe20008000000 */
[----:B------:R-:W-:-:S03]  /*0ad0*/  UMOV UR29, UR13 ;  /* 0x0000000d001d7c82 */ /* 0x000fc60008000000 */
[----:B------:R3:W-:Y:S01]  /*0ae0*/  UTMALDG.4D [UR24], [UR8], desc[URZ] ;  /* 0x00003f18080075b4 */ /* 0x0007e20008019000 */
[----:B--2---:R-:W-:-:S06]  /*0af0*/  IMAD.MOV.U32 R0, RZ, RZ, 0x1 ;  /* 0x00000001ff007424 */ /* 0x004fcc00078e00ff */
[----:B---3--:R-:W-:Y:S05]  /*0b00*/  @!P0 BRA `(.L_x_6) ;  /* 0x0000000000988947 */ /* 0x008fea0003800000 */
[----:B------:R-:W-:Y:S01]  /*0b10*/  UIADD3 UR4, -UR7, URZ, URZ ;  /* 0x0000003f07047290 */ /* 0x000fe2000fffe13f */
[----:B-1----:R-:W-:Y:S01]  /*0b20*/  IMAD.MOV.U32 R5, RZ, RZ, 0x1 ;  /* 0x00000001ff057424 */ /* 0x002fe200078e00ff */
[----:B------:R-:W-:-:S03]  /*0b30*/  ULEA UR11, UR7, 0xffffff00, 0x7 ;  /* 0xffffff00070b7891 */ /* 0x000fc6000f8e383f */
[----:B------:R-:W-:Y:S01]  /*0b40*/  ULDC.64 UR6, c[0x0][0x198] ;  /* 0x0000660000067ab9 */ /* 0x000fe20000000a00 */
[----:B------:R-:W-:-:S08]  /*0b50*/  IMAD.U32 R4, RZ, RZ, UR4 ;  /* 0x00000004ff047e24 */ /* 0x000fd0000f8e00ff */
.L_x_9:
[----:B------:R-:W-:-:S05]  /*0b60*/  LOP3.LUT R0, R5, 0x1, RZ, 0x3c, !PT ;  /* 0x0000000105007812 */ /* 0x000fca00078e3cff */
[----:B--2---:R-:W-:-:S04]  /*0b70*/  IMAD.U32 R2, R0, -0x80000000, RZ ;  /* 0x8000000000027824 */ /* 0x004fc800078e00ff */
[----:B------:R-:W1:Y:S02]  /*0b80*/  SYNCS.PHASECHK.TRANS64.TRYWAIT P0, [UR25+0x18], R2 ;  /* 0x00001802ff0075a7 */ /* 0x000e640008000159 */
[----:B-1----:R-:W-:Y:S05]  /*0b90*/  @!P0 BRA `(.L_x_7) ;  /* 0x0000008000048947 */ /* 0x002fea0003800000 */
.L_x_32:
[----:B------:R-:W-:Y:S01]  /*0ba0*/  ELECT P0, URZ, PT ;  /* 0x00000000003f782f */ /* 0x000fe20003800000 */
[----:B------:R-:W-:Y:S01]  /*0bb0*/  VIADD R4, R4, 0x1 ;  /* 0x0000000104047836 */ /* 0x000fe20000000000 */
[----:B------:R-:W-:Y:S02]  /*0bc0*/  UIADD3 UR4, UP0, UR6, 0xf0, URZ ;  /* 0x000000f006047890 */ /* 0x000fe4000ff1e03f */
[----:B------:R-:W-:Y:S02]  /*0bd0*/  UIADD3 UR8, UR25, 0x8400, URZ ;  /* 0x0000840019087890 */ /* 0x000fe4000fffe03f */
[----:B------:R-:W-:Y:S01]  /*0be0*/  UIADD3 UR9, UR25, 0x10, URZ ;  /* 0x0000001019097890 */ /* 0x000fe2000fffe03f */
[----:B------:R-:W-:Y:S01]  /*0bf0*/  ISETP.NE.AND P1, PT, R4, -0x1, PT ;  /* 0xffffffff0400780c */ /* 0x000fe20003f25270 */
[----:B------:R-:W-:Y:S01]  /*0c00*/  UIADD3.X UR5, URZ, UR7, URZ, UP0, !UPT ;  /* 0x000000073f057290 */ /* 0x000fe200087fe43f */
[----:B------:R-:W-:-:S04]  /*0c10*/  UMOV UR10, URZ ;  /* 0x0000003f000a7c82 */ /* 0x000fc80008000000 */
[----:B------:R-:W-:-:S04]  /*0c20*/  @P0 IMAD.MOV.U32 R2, RZ, RZ, 0x4000 ;  /* 0x00004000ff020424 */ /* 0x000fc800078e00ff */
[----:B------:R2:W-:Y:S01]  /*0c30*/  @P0 SYNCS.ARRIVE.TRANS64 RZ, [UR25+0x10], R2 ;  /* 0x00001002ffff09a7 */ /* 0x0005e20008000019 */
[----:B------:R3:W-:Y:S01]  /*0c40*/  UTMALDG.4D [UR8], [UR4], desc[URZ] ;  /* 0x00003f08040075b4 */ /* 0x0007e20008019000 */
[----:B--2---:R-:W-:-:S04]  /*0c50*/  IMAD.U32 R2, R5, -0x80000000, RZ ;  /* 0x8000000005027824 */ /* 0x004fc800078e00ff */
[----:B------:R-:W2:Y:S02]  /*0c60*/  SYNCS.PHASECHK.TRANS64.TRYWAIT P0, [UR25+0x28], R2 ;  /* 0x00002802ff0075a7 */ /* 0x000ea40008000159 */
[----:B--23--:R-:W-:Y:S05]  /*0c70*/  @!P0 BRA `(.L_x_8) ;  /* 0x0000007c00ec8947 */ /* 0x00cfea0003800000 */
.L_x_34:
[----:B------:R-:W-:Y:S01]  /*0c80*/  ELECT P0, URZ, PT ;  /* 0x00000000003f782f */ /* 0x000fe20003800000 */
[----:B-1----:R-:W-:Y:S01]  /*0c90*/  IMAD.MOV.U32 R5, RZ, RZ, R0 ;  /* 0x000000ffff057224 */ /* 0x002fe200078e0000 */
[----:B------:R-:W-:Y:S02]  /*0ca0*/  UIADD3 UR4, UP0, UR6, 0x170, URZ ;  /* 0x0000017006047890 */ /* 0x000fe4000ff1e03f */
[----:B------:R-:W-:Y:S02]  /*0cb0*/  UIADD3 UR19, UR11, 0x80, URZ ;  /* 0x000000800b137890 */ /* 0x000fe4000fffe03f */
[----:B------:R-:W-:Y:S02]  /*0cc0*/  UIADD3 UR16, UR25, 0x400, URZ ;  /* 0x0000040019107890 */ /* 0x000fe4000fffe03f */
[----:B------:R-:W-:Y:S02]  /*0cd0*/  UIADD3 UR17, UR25, 0x20, URZ ;  /* 0x0000002019117890 */ /* 0x000fe4000fffe03f */
[----:B------:R-:W-:Y:S01]  /*0ce0*/  UIADD3.X UR5, URZ, UR7, URZ, UP0, !UPT ;  /* 0x000000073f057290 */ /* 0x000fe200087fe43f */
[----:B------:R-:W-:-:S02]  /*0cf0*/  UMOV UR18, URZ ;  /* 0x0000003f00127c82 */ /* 0x000fc40008000000 */
[----:B------:R-:W-:Y:S01]  /*0d00*/  @P0 IMAD.MOV.U32 R2, RZ, RZ, 0x4000 ;  /* 0x00004000ff020424 */ /* 0x000fe200078e00ff */
[----:B------:R-:W-:Y:S01]  /*0d10*/  UMOV UR20, UR12 ;  /* 0x0000000c00147c82 */ /* 0x000fe20008000000 */
[----:B------:R-:W-:Y:S01]  /*0d20*/  UMOV UR21, UR13 ;  /* 0x0000000d00157c82 */ /* 0x000fe20008000000 */
[----:B------:R-:W-:Y:S01]  /*0d30*/  UIADD3 UR11, UR11, -0x80, URZ ;  /* 0xffffff800b0b7890 */ /* 0x000fe2000fffe03f */
[----:B------:R2:W-:Y:S02]  /*0d40*/  @P0 SYNCS.ARRIVE.TRANS64 RZ, [UR25+0x20], R2 ;  /* 0x00002002ffff09a7 */ /* 0x0005e40008000019 */
[----:B------:R2:W-:Y:S01]  /*0d50*/  UTMALDG.4D [UR16], [UR4], desc[URZ] ;  /* 0x00003f10040075b4 */ /* 0x0005e20008019000 */
[----:B------:R-:W-:Y:S08]  /*0d60*/  @P1 BRA `(.L_x_9) ;  /* 0xfffffffc007c1947 */ /* 0x000ff0000383ffff */
.L_x_6:
[----:B--2---:R-:W-:-:S04]  /*0d70*/  IMAD.U32 R2, R0, -0x80000000, RZ ;  /* 0x8000000000027824 */ /* 0x004fc800078e00ff */
[----:B------:R-:W2:Y:S02]  /*0d80*/  SYNCS.PHASECHK.TRANS64.TRYWAIT P0, [UR25+0x28], R2 ;  /* 0x00002802ff0075a7 */ /* 0x000ea40008000159 */
[----:B--2---:R-:W-:Y:S05]  /*0d90*/  @!P0 BRA `(.L_x_10) ;  /* 0x0000007c00c08947 */ /* 0x004fea0003800000 */
.L_x_36:
[----:B------:R-:W-:Y:S01]  /*0da0*/  ELECT P0, URZ, PT ;  /* 0x00000000003f782f */ /* 0x000fe20003800000 */
[----:B------:R-:W-:Y:S01]  /*0db0*/  ULDC.64 UR4, c[0x0][0x198] ;  /* 0x0000660000047ab9 */ /* 0x000fe20000000a00 */
[----:B------:R-:W-:Y:S02]  /*0dc0*/  UIADD3 UR8, UR25, 0x400, URZ ;  /* 0x0000040019087890 */ /* 0x000fe4000fffe03f */
[----:B------:R-:W-:Y:S02]  /*0dd0*/  UIADD3 UR4, UP0, UR4, 0x170, URZ ;  /* 0x0000017004047890 */ /* 0x000fe4000ff1e03f */
[----:B------:R-:W-:Y:S02]  /*0de0*/  UIADD3 UR9, UR25, 0x20, URZ ;  /* 0x0000002019097890 */ /* 0x000fe4000fffe03f */
[----:B------:R-:W-:Y:S01]  /*0df0*/  UIADD3.X UR5, URZ, UR5, URZ, UP0, !UPT ;  /* 0x000000053f057290 */ /* 0x000fe200087fe43f */
[----:B------:R-:W-:Y:S01]  /*0e00*/  UMOV UR10, URZ ;  /* 0x0000003f000a7c82 */ /* 0x000fe20008000000 */
[----:B------:R-:W-:-:S03]  /*0e10*/  UMOV UR11, URZ ;  /* 0x0000003f000b7c82 */ /* 0x000fc60008000000 */
[----:B------:R-:W-:-:S04]  /*0e20*/  @P0 IMAD.MOV.U32 R2, RZ, RZ, 0x4000 ;  /* 0x00004000ff020424 */ /* 0x000fc800078e00ff */
[----:B------:R2:W-:Y:S01]  /*0e30*/  @P0 SYNCS.ARRIVE.TRANS64 RZ, [UR25+0x20], R2 ;  /* 0x00002002ffff09a7 */ /* 0x0005e20008000019 */
[----:B------:R3:W-:Y:S02]  /*0e40*/  UTMALDG.4D [UR8], [UR4], desc[URZ] ;  /* 0x00003f08040075b4 */ /* 0x0007e40008019000 */
[----:B--23--:R-:W-:-:S07]  /*0e50*/  LOP3.LUT R2, R0, 0x1, RZ, 0x3c, !PT ;  /* 0x0000000100027812 */ /* 0x00cfce00078e3cff */
.L_x_3:
[----:B-1----:R-:W1:Y:S01]  /*0e60*/  S2R R3, SR_CgaCtaId ;  /* 0x0000000000037919 */ /* 0x002e620000008800 */
[----:B------:R-:W-:Y:S01]  /*0e70*/  MOV R0, 0x400 ;  /* 0x0000040000007802 */ /* 0x000fe20000000f00 */
[----:B------:R-:W-:-:S03]  /*0e80*/  IMAD.U32 R2, R2, -0x80000000, RZ ;  /* 0x8000000002027824 */ /* 0x000fc600078e00ff */
[----:B-1----:R-:W-:-:S04]  /*0e90*/  LEA R5, R3, R0, 0x18 ;  /* 0x0000000003057211 */ /* 0x002fc800078ec0ff */
[----:B------:R-:W1:Y:S02]  /*0ea0*/  SYNCS.PHASECHK.TRANS64.TRYWAIT P0, [R5+URZ+0x28], R2 ;  /* 0x00002802050075a7 */ /* 0x000e64000800017f */
[----:B-1----:R-:W-:Y:S05]  /*0eb0*/  @!P0 BRA `(.L_x_11) ;  /* 0x0000007c00948947 */ /* 0x002fea0003800000 */
.L_x_38:
[----:B------:R-:W-:-:S13]  /*0ec0*/  ELECT P0, URZ, PT ;  /* 0x00000000003f782f */ /* 0x000fda0003800000 */
[----:B------:R-:W-:Y:S05]  /*0ed0*/  @!P0 EXIT ;  /* 0x000000000000894d */ /* 0x000fea0003800000 */
[----:B------:R-:W-:-:S04]  /*0ee0*/  IMAD.MOV.U32 R0, RZ, RZ, 0x4000 ;  /* 0x00004000ff007424 */ /* 0x000fc800078e00ff */
[----:B------:R-:W-:Y:S01]  /*0ef0*/  SYNCS.ARRIVE.TRANS64 RZ, [R5+URZ+0x20], R0 ;  /* 0x0000200005ff79a7 */ /* 0x000fe2000800003f */
[----:B------:R-:W-:Y:S05]  /*0f00*/  EXIT ;  /* 0x000000000000794d */ /* 0x000fea0003800000 */
.L_x_2:
[----:B------:R-:W-:-:S08]  /*0f10*/  NOP ;  /* 0x0000000000007918 */ /* 0x000fd00000000000 */
[----:B------:R-:W1:Y:S02]  /*0f20*/  USETMAXREG.TRY_ALLOC.CTAPOOL UP0, 0xf0 ;  /* 0x000000f0000079c8 */ /* 0x000e640008000600 */
[----:B-1----:R-:W-:-:S13]  /*0f30*/  PLOP3.LUT P0, PT, PT, PT, UP0, 0x80, 0x0 ;  /* 0x000000000000781c */ /* 0x002fda0003f0f008 */
[----:B------:R-:W-:Y:S05]  /*0f40*/  @!P0 BRA `(.L_x_2) ;  /* 0xfffffffc00f08947 */ /* 0x000fea000383ffff */
[----:B------:R-:W-:Y:S01]  /*0f50*/  VIADD R3, R11, 0xffffff80 ;  /* 0xffffff800b037836 */ /* 0x000fe20000000000 */
[----:B------:R-:W1:Y:S01]  /*0f60*/  S2UR UR6, SR_CgaCtaId ;  /* 0x00000000000679c3 */ /* 0x000e620000008800 */
[----:B------:R-:W-:Y:S01]  /*0f70*/  UMOV UR13, 0x400 ;  /* 0x00000400000d7882 */ /* 0x000fe20000000000 */
[----:B------:R-:W-:Y:S01]  /*0f80*/  UMOV UR19, 0x40000040 ;  /* 0x4000004000137882 */ /* 0x000fe20000000000 */
[----:B------:R-:W-:Y:S01]  /*0f90*/  UMOV UR7, 0x40000040 ;  /* 0x4000004000077882 */ /* 0x000fe20000000000 */
[----:B------:R-:W-:Y:S01]  /*0fa0*/  PRMT R4, R3, 0x9910, RZ ;  /* 0x0000991003047816 */ /* 0x000fe200000000ff */
[----:B------:R-:W-:-:S03]  /*0fb0*/  UMOV UR17, 0x40000040 ;  /* 0x4000004000117882 */ /* 0x000fc60000000000 */
[----:B------:R-:W-:-:S04]  /*0fc0*/  SHF.R.S32.HI R4, RZ, 0xf, R4 ;  /* 0x0000000fff047819 */ /* 0x000fc80000011404 */
[----:B------:R-:W-:-:S04]  /*0fd0*/  LOP3.LUT R8, R4, 0xffff, RZ, 0xc0, !PT ;  /* 0x0000ffff04087812 */ /* 0x000fc800078ec0ff */
[----:B------:R-:W-:-:S04]  /*0fe0*/  LEA.HI R4, R8, R3, RZ, 0x17 ;  /* 0x0000000308047211 */ /* 0x000fc800078fb8ff */
[----:B------:R-:W-:-:S04]  /*0ff0*/  PRMT R5, R4, 0x9910, RZ ;  /* 0x0000991004057816 */ /* 0x000fc800000000ff */
[----:B------:R-:W-:Y:S01]  /*1000*/  SHF.R.S32.HI R5, RZ, 0x7, R5 ;  /* 0x00000007ff057819 */ /* 0x000fe20000011405 */
[----:B-1----:R-:W-:-:S03]  /*1010*/  ULEA UR13, UR6, UR13, 0x18 ;  /* 0x0000000d060d7291 */ /* 0x002fc6000f8ec03f */
[----:B------:R-:W-:Y:S01]  /*1020*/  PRMT R5, R5, 0x9910, RZ ;  /* 0x0000991005057816 */ /* 0x000fe200000000ff */
[----:B------:R-:W-:Y:S02]  /*1030*/  UIADD3 UR6, UR13, 0x8400, URZ ;  /* 0x000084000d067890 */ /* 0x000fe4000fffe03f */
[----:B------:R-:W-:Y:S02]  /*1040*/  UIADD3 UR18, UR13, 0x400, URZ ;  /* 0x000004000d127890 */ /* 0x000fe4000fffe03f */
[----:B------:R-:W-:Y:S01]  /*1050*/  IMAD.SHL.U32 R6, R5, 0x80, RZ ;  /* 0x0000008005067824 */ /* 0x000fe200078e00ff */
[----:B------:R-:W-:Y:S02]  /*1060*/  USHF.R.U32.HI UR6, URZ, 0x4, UR6 ;  /* 0x000000043f067899 */ /* 0x000fe40008011606 */
[----:B------:R-:W-:Y:S02]  /*1070*/  USHF.R.U32.HI UR18, URZ, 0x4, UR18 ;  /* 0x000000043f127899 */ /* 0x000fe40008011612 */
[----:B------:R-:W-:Y:S01]  /*1080*/  ISETP.NE.AND P0, PT, R3, R6, PT ;  /* 0x000000060300720c */ /* 0x000fe20003f05270 */
[----:B------:R-:W-:Y:S01]  /*1090*/  VIADD R6, R5, 0xffffffff ;  /* 0xffffffff05067836 */ /* 0x000fe20000000000 */
[----:B------:R-:W-:-:S02]  /*10a0*/  ULOP3.LUT UR6, UR6, 0x3fc0, URZ, 0xc0, !UPT ;  /* 0x00003fc006067892 */ /* 0x000fc4000f8ec03f */
[----:B------:R-:W-:Y:S01]  /*10b0*/  ISETP.LT.U32.AND P0, PT, R11, 0x80, P0 ;  /* 0x000000800b00780c */ /* 0x000fe20000701070 */
[----:B------:R-:W-:Y:S01]  /*10c0*/  ULOP3.LUT UR18, UR18, 0x3fc0, URZ, 0xc0, !UPT ;  /* 0x00003fc012127892 */ /* 0x000fe2000f8ec03f */
[----:B------:R-:W-:Y:S01]  /*10d0*/  SHF.R.U32.HI R11, RZ, 0x7, R11 ;  /* 0x00000007ff0b7819 */ /* 0x000fe2000001160b */
[----:B------:R-:W-:-:S10]  /*10e0*/  ULOP3.LUT UR6, UR6, 0x10000, URZ, 0xfc, !UPT ;  /* 0x0001000006067892 */ /* 0x000fd4000f8efc3f */
[----:B------:R-:W-:Y:S01]  /*10f0*/  @!P0 IMAD.MOV R6, RZ, RZ, R5 ;  /* 0x000000ffff068224 */ /* 0x000fe200078e0205 */
[----:B------:R-:W-:-:S05]  /*1100*/  ISETP.NE.AND P0, PT, R11, 0x1, PT ;  /* 0x000000010b00780c */ /* 0x000fca0003f05270 */
[----:B------:R-:W1:Y:S08]  /*1110*/  SHFL.IDX PT, R6, R6, RZ, 0x1f ;  /* 0x00001fff06067589 */ /* 0x000e7000000e0000 */
[----:B------:R-:W-:Y:S06]  /*1120*/  @!P0 BAR.ARV 0x2, 0x100 ;  /* 0x0084000000008b1d */ /* 0x000fec0000002000 */
[----:B-1----:R-:W-:-:S13]  /*1130*/  R2UR UR4, R6 ;  /* 0x00000000060472ca */ /* 0x002fda00000e0000 */
[----:B------:R-:W-:-:S04]  /*1140*/  USHF.R.U32.HI UR5, URZ, 0x18, UR4 ;  /* 0x000000183f057899 */ /* 0x000fc80008011604 */
[----:B------:R-:W-:-:S04]  /*1150*/  ULOP3.LUT UR5, UR5, 0x1, URZ, 0xc0, !UPT ;  /* 0x0000000105057892 */ /* 0x000fc8000f8ec03f */
[----:B------:R-:W-:-:S04]  /*1160*/  UIADD3 UR5, UR4, UR5, URZ ;  /* 0x0000000504057290 */ /* 0x000fc8000fffe03f */
[----:B------:R-:W-:-:S04]  /*1170*/  ULOP3.LUT UR5, UR5, 0x7fffe, URZ, 0xc0, !UPT ;  /* 0x0007fffe05057892 */ /* 0x000fc8000f8ec03f */
[----:B------:R-:W-:-:S04]  /*1180*/  UIADD3 UR5, UR4, -UR5, URZ ;  /* 0x8000000504057290 */ /* 0x000fc8000fffe03f */
[----:B------:R-:W-:-:S04]  /*1190*/  ULEA UR5, UR5, UR13, 0xd ;  /* 0x0000000d05057291 */ /* 0x000fc8000f8e683f */
[----:B------:R-:W-:Y:S02]  /*11a0*/  UIADD3 UR4, UR5, 0x4400, URZ ;  /* 0x0000440005047890 */ /* 0x000fe4000fffe03f */
[----:B------:R-:W-:Y:S02]  /*11b0*/  UIADD3 UR5, UR5, 0xc400, URZ ;  /* 0x0000c40005057890 */ /* 0x000fe4000fffe03f */
[----:B------:R-:W-:Y:S02]  /*11c0*/  USHF.R.U32.HI UR4, URZ, 0x4, UR4 ;  /* 0x000000043f047899 */ /* 0x000fe40008011604 */
[----:B------:R-:W-:Y:S02]  /*11d0*/  USHF.R.U32.HI UR5, URZ, 0x4, UR5 ;  /* 0x000000043f057899 */ /* 0x000fe40008011605 */
[----:B------:R-:W-:Y:S02]  /*11e0*/  ULOP3.LUT UR4, UR4, 0x3fc0, URZ, 0xc0, !UPT ;  /* 0x00003fc004047892 */ /* 0x000fe4000f8ec03f */
[----:B------:R-:W-:-:S02]  /*11f0*/  ULOP3.LUT UR5, UR5, 0x3fc0, URZ, 0xc0, !UPT ;  /* 0x00003fc005057892 */ /* 0x000fc4000f8ec03f */
[----:B------:R-:W-:Y:S02]  /*1200*/  ULOP3.LUT UR4, UR4, 0x10000, URZ, 0xfc, !UPT ;  /* 0x0001000004047892 */ /* 0x000fe4000f8efc3f */
[----:B------:R-:W-:-:S03]  /*1210*/  ULOP3.LUT UR16, UR5, 0x10000, URZ, 0xfc, !UPT ;  /* 0x0001000005107892 */ /* 0x000fc6000f8efc3f */
[----:B------:R-:W-:Y:S01]  /*1220*/  UMOV UR5, 0x40000040 ;  /* 0x4000004000057882 */ /* 0x000fe20000000000 */
[----:B------:R-:W-:Y:S01]  /*1230*/  LOP3.LUT R7, R4, 0xff80, RZ, 0xc0, !PT ;  /* 0x0000ff8004077812 */ /* 0x000fe200078ec0ff */
[----:B------:R-:W1:Y:S01]  /*1240*/  S2UR UR25, SR_CTAID.X ;  /* 0x00000000001979c3 */ /* 0x000e620000002500 */
[CC--:B------:R-:W-:Y:S01]  /*1250*/  LEA.HI R4, R8.reuse, R3.reuse, RZ, 0x15 ;  /* 0x0000000308047211 */ /* 0x0c0fe200078fa8ff */
[----:B------:R-:W-:Y:S01]  /*1260*/  ULDC UR22, c[0x0][0x4b8] ;  /* 0x00012e0000167ab9 */ /* 0x000fe20000000800 */
[-C--:B------:R-:W-:Y:S01]  /*1270*/  LEA.HI R6, R8, R3.reuse, RZ, 0x14 ;  /* 0x0000000308067211 */ /* 0x080fe200078fa0ff */
[----:B------:R-:W-:Y:S01]  /*1280*/  IMAD.MOV R13, RZ, RZ, -R7 ;  /* 0x000000ffff0d7224 */ /* 0x000fe200078e0a07 */
[----:B------:R-:W-:Y:S01]  /*1290*/  LOP3.LUT R8, R3, 0xffff, RZ, 0xc0, !PT ;  /* 0x0000ffff03087812 */ /* 0x000fe200078ec0ff */
[----:B------:R-:W-:Y:S01]  /*12a0*/  ULDC UR26, c[0x0][0x4cc] ;  /* 0x00013300001a7ab9 */ /* 0x000fe20000000800 */
[----:B------:R-:W-:Y:S01]  /*12b0*/  PRMT R9, R4, 0x9910, RZ ;  /* 0x0000991004097816 */ /* 0x000fe200000000ff */
[----:B------:R-:W-:Y:S01]  /*12c0*/  ULDC UR24, c[0x0][0x4b4] ;  /* 0x00012d0000187ab9 */ /* 0x000fe20000000800 */
[----:B------:R-:W-:Y:S01]  /*12d0*/  LEA.HI R7, R8, R3, RZ, 0x12 ;  /* 0x0000000308077211 */ /* 0x000fe200078f90ff */
[----:B------:R-:W-:Y:S01]  /*12e0*/  UIADD3 UR28, UR4, 0x6, URZ ;  /* 0x00000006041c7890 */ /* 0x000fe2000fffe03f */
[C---:B------:R-:W-:Y:S01]  /*12f0*/  LOP3.LUT R4, R6.reuse, 0xfff0, RZ, 0xc0, !PT ;  /* 0x0000fff006047812 */ /* 0x040fe200078ec0ff */
[----:B------:R-:W-:Y:S01]  /*1300*/  UIADD3 UR30, UR6, 0x6, URZ ;  /* 0x00000006061e7890 */ /* 0x000fe2000fffe03f */
[----:B------:R-:W-:Y:S01]  /*1310*/  LOP3.LUT R7, R7, 0xfffc, RZ, 0xc0, !PT ;  /* 0x0000fffc07077812 */ /* 0x000fe200078ec0ff */
[----:B------:R-:W-:Y:S01]  /*1320*/  UIADD3 UR32, UR16, 0x2, URZ ;  /* 0x0000000210207890 */ /* 0x000fe2000fffe03f */
[C---:B------:R-:W-:Y:S01]  /*1330*/  PRMT R12, R6.reuse, 0x9910, RZ ;  /* 0x00009910060c7816 */ /* 0x040fe200000000ff */
[----:B------:R-:W-:Y:S01]  /*1340*/  UIADD3 UR36, UR16, 0x4, URZ ;  /* 0x0000000410247890 */ /* 0x000fe2000fffe03f */
[----:B------:R-:W-:Y:S01]  /*1350*/  LOP3.LUT R10, R6, 0xffff, RZ, 0xc0, !PT ;  /* 0x0000ffff060a7812 */ /* 0x000fe200078ec0ff */
[----:B------:R-:W-:Y:S01]  /*1360*/  IMAD.MOV R6, RZ, RZ, -R4 ;  /* 0x000000ffff067224 */ /* 0x000fe200078e0a04 */
[----:B------:R-:W-:Y:S01]  /*1370*/  PRMT R8, R13, 0x7710, RZ ;  /* 0x000077100d087816 */ /* 0x000fe200000000ff */
[----:B------:R-:W-:Y:S01]  /*1380*/  IMAD.MOV.U32 R4, RZ, RZ, R9 ;  /* 0x000000ffff047224 */ /* 0x000fe200078e0009 */
[----:B------:R-:W-:Y:S01]  /*1390*/  UIADD3 UR40, UR16, 0x6, URZ ;  /* 0x0000000610287890 */ /* 0x000fe2000fffe03f */
[----:B------:R-:W-:Y:S01]  /*13a0*/  IMAD.MOV R7, RZ, RZ, -R7 ;  /* 0x000000ffff077224 */ /* 0x000fe200078e0a07 */
[----:B------:R-:W-:Y:S01]  /*13b0*/  PRMT R6, R6, 0x7710, RZ ;  /* 0x0000771006067816 */ /* 0x000fe200000000ff */
[----:B------:R-:W-:Y:S01]  /*13c0*/  IMAD.MOV.U32 R9, RZ, RZ, R12 ;  /* 0x000000ffff097224 */ /* 0x000fe200078e000c */
[----:B------:R-:W-:Y:S01]  /*13d0*/  SHF.R.S32.HI R4, RZ, 0x5, R4 ;  /* 0x00000005ff047819 */ /* 0x000fe20000011404 */
[----:B------:R-:W-:Y:S01]  /*13e0*/  IMAD.IADD R8, R3, 0x1, R8 ;  /* 0x0000000103087824 */ /* 0x000fe200078e0208 */
[----:B------:R-:W-:Y:S01]  /*13f0*/  PRMT R12, R7, 0x7710, RZ ;  /* 0x00007710070c7816 */ /* 0x000fe200000000ff */
[C---:B------:R-:W-:Y:S01]  /*1400*/  IMAD.IADD R6, R3.reuse, 0x1, R6 ;  /* 0x0000000103067824 */ /* 0x040fe200078e0206 */
[----:B------:R-:W-:Y:S01]  /*1410*/  SHF.R.S32.HI R7, RZ, 0x4, R9 ;  /* 0x00000004ff077819 */ /* 0x000fe20000011409 */
[----:B-1----:R-:W-:Y:S01]  /*1420*/  UIMAD.WIDE.U32 UR22, UR25, UR22, URZ ;  /* 0x00000016191672a5 */ /* 0x002fe2000f8e003f */
[----:B------:R-:W-:Y:S01]  /*1430*/  PRMT R9, R4, 0x9910, RZ ;  /* 0x0000991004097816 */ /* 0x000fe200000000ff */
[----:B------:R-:W-:Y:S01]  /*1440*/  IMAD.IADD R4, R3, 0x1, R12 ;  /* 0x0000000103047824 */ /* 0x000fe200078e020c */
[----:B------:R-:W-:Y:S01]  /*1450*/  LEA.HI R3, R10, R7, RZ, 0x11 ;  /* 0x000000070a037211 */ /* 0x000fe200078f88ff */
[----:B------:R-:W-:Y:S01]  /*1460*/  UIADD3 UR21, -UR23, UR25, URZ ;  /* 0x0000001917157290 */ /* 0x000fe2000fffe13f */
[----:B------:R-:W-:Y:S01]  /*1470*/  PRMT R13, R6, 0x9910, RZ ;  /* 0x00009910060d7816 */ /* 0x000fe200000000ff */
[----:B------:R-:W-:Y:S01]  /*1480*/  IMAD.MOV.U32 R6, RZ, RZ, R9 ;  /* 0x000000ffff067224 */ /* 0x000fe200078e0009 */
[----:B------:R-:W-:Y:S01]  /*1490*/  LOP3.LUT R3, R3, 0xfe, RZ, 0xc0, !PT ;  /* 0x000000fe03037812 */ /* 0x000fe200078ec0ff */
[----:B------:R-:W-:-:S02]  /*14a0*/  USHF.R.U32.HI UR22, URZ, UR20, UR21 ;  /* 0x000000143f167299 */ /* 0x000fc40008011615 */
[----:B------:R-:W-:Y:S01]  /*14b0*/  IMAD.MOV.U32 R9, RZ, RZ, R13 ;  /* 0x000000ffff097224 */ /* 0x000fe200078e000d */
[----:B------:R-:W-:Y:S01]  /*14c0*/  ULDC.64 UR20, c[0x0][0x4a8] ;  /* 0x00012a0000147ab9 */ /* 0x000fe20000000a00 */
[----:B------:R-:W-:Y:S01]  /*14d0*/  IMAD.MOV R3, RZ, RZ, -R3 ;  /* 0x000000ffff037224 */ /* 0x000fe200078e0a03 */
[----:B------:R-:W-:Y:S01]  /*14e0*/  UIADD3 UR22, UR23, UR22, URZ ;  /* 0x0000001617167290 */ /* 0x000fe2000fffe03f */
[----:B------:R-:W-:Y:S01]  /*14f0*/  IMAD R10, R6, 0x10, R9 ;  /* 0x00000010060a7824 */ /* 0x000fe200078e0209 */
[----:B------:R-:W-:Y:S01]  /*1500*/  PRMT R9, R8, 0x8880, RZ ;  /* 0x0000888008097816 */ /* 0x000fe200000000ff */
[----:B------:R-:W-:Y:S01]  /*1510*/  UIADD3 UR44, UR16, 0x400, URZ ;  /* 0x00000400102c7890 */ /* 0x000fe2000fffe03f */
[----:B------:R-:W-:Y:S01]  /*1520*/  PRMT R6, R3, 0x7710, RZ ;  /* 0x0000771003067816 */ /* 0x000fe200000000ff */
[----:B------:R-:W-:Y:S01]  /*1530*/  USHF.R.U32.HI UR23, URZ, UR10, UR22 ;  /* 0x0000000a3f177299 */ /* 0x000fe20008011616 */
[----:B------:R-:W-:Y:S01]  /*1540*/  LOP3.LUT R3, R4, 0x80, RZ, 0xc0, !PT ;  /* 0x0000008004037812 */ /* 0x000fe200078ec0ff */
[----:B------:R-:W-:-:S02]  /*1550*/  UIADD3 UR22, UR6, 0x2, URZ ;  /* 0x0000000206167890 */ /* 0x000fc4000fffe03f */
[----:B------:R-:W-:Y:S01]  /*1560*/  IMAD.IADD R7, R7, 0x1, R6 ;  /* 0x0000000107077824 */ /* 0x000fe200078e0206 */
[----:B------:R-:W-:Y:S01]  /*1570*/  LEA.HI R6, R3, R4, RZ, 0x19 ;  /* 0x0000000403067211 */ /* 0x000fe200078fc8ff */
[----:B------:R-:W-:Y:S01]  /*1580*/  UISETP.GE.AND UP0, UPT, UR23, UR26, UPT ;  /* 0x0000001a1700728c */ /* 0x000fe2000bf06270 */
[----:B------:R-:W-:Y:S01]  /*1590*/  PRMT R3, R9, 0x7710, RZ ;  /* 0x0000771009037816 */ /* 0x000fe200000000ff */
[----:B------:R-:W-:Y:S01]  /*15a0*/  UIADD3 UR10, -UR23, URZ, URZ ;  /* 0x0000003f170a7290 */ /* 0x000fe2000fffe13f */
[----:B------:R-:W-:Y:S01]  /*15b0*/  LOP3.LUT R6, R6, 0xfe, RZ, 0xc0, !PT ;  /* 0x000000fe06067812 */ /* 0x000fe200078ec0ff */
[----:B------:R-:W-:Y:S01]  /*15c0*/  USEL UR12, UR9, UR12, !UP0 ;  /* 0x0000000c090c7287 */ /* 0x000fe2000c000000 */
[----:B------:R-:W-:Y:S01]  /*15d0*/  PRMT R7, R7, 0x8880, RZ ;  /* 0x0000888007077816 */ /* 0x000fe200000000ff */
[----:B------:R-:W-:Y:S01]  /*15e0*/  UIMAD UR24, UR10, UR24, UR25 ;  /* 0x000000180a1872a4 */ /* 0x000fe2000f8e0219 */
[----:B------:R-:W-:Y:S01]  /*15f0*/  SHF.R.U32.HI R3, RZ, 0x7, R3 ;  /* 0x00000007ff037819 */ /* 0x000fe20000011603 */
[----:B------:R-:W-:Y:S01]  /*1600*/  IMAD.MOV R6, RZ, RZ, -R6 ;  /* 0x000000ffff067224 */ /* 0x000fe200078e0a06 */
[----:B------:R-:W-:Y:S01]  /*1610*/  USEL UR15, UR8, UR15, !UP0 ;  /* 0x0000000f080f7287 */ /* 0x000fe2000c000000 */
[----:B------:R-:W-:Y:S01]  /*1620*/  IMAD R10, R10, 0x8, R7 ;  /* 0x000000080a0a7824 */ /* 0x000fe200078e0207 */
[----:B------:R-:W-:Y:S01]  /*1630*/  LOP3.LUT R3, R3, 0xff, RZ, 0xc0, !PT ;  /* 0x000000ff03037812 */ /* 0x000fe200078ec0ff */
[----:B------:R-:W-:Y:S01]  /*1640*/  @UP0 ULDC UR21, c[0x0][0x4c4] ;  /* 0x0001310000150ab9 */ /* 0x000fe20000000800 */
[----:B------:R-:W-:Y:S01]  /*1650*/  PRMT R7, R6, 0x7710, RZ ;  /* 0x0000771006077816 */ /* 0x000fe200000000ff */
[----:B------:R-:W-:Y:S01]  /*1660*/  UIMAD.WIDE.U32 UR8, UR24, UR21, URZ ;  /* 0x00000015180872a5 */ /* 0x000fe2000f8e003f */
[----:B------:R-:W-:Y:S01]  /*1670*/  LEA.HI R6, R3, R8, RZ, 0x1a ;  /* 0x0000000803067211 */ /* 0x000fe200078fd0ff */
[----:B------:R-:W-:-:S02]  /*1680*/  ULOP3.LUT UR15, UR15, 0xff, URZ, 0xc0, !UPT ;  /* 0x000000ff0f0f7892 */ /* 0x000fc4000f8ec03f */
[----:B------:R-:W-:Y:S01]  /*1690*/  IMAD.IADD R12, R4, 0x1, R7 ;  /* 0x00000001040c7824 */ /* 0x000fe200078e0207 */
[----:B------:R-:W-:Y:S01]  /*16a0*/  LEA.HI R7, R3, R8, RZ, 0x1d ;  /* 0x0000000803077211 */ /* 0x000fe200078fe8ff */
[----:B------:R-:W-:Y:S01]  /*16b0*/  UIADD3 UR8, UR24, -UR9, URZ ;  /* 0x8000000918087290 */ /* 0x000fe2000fffe03f */
[C---:B------:R-:W-:Y:S01]  /*16c0*/  PRMT R3, R6.reuse, 0x8880, RZ ;  /* 0x0000888006037816 */ /* 0x040fe200000000ff */
[----:B------:R-:W-:Y:S01]  /*16d0*/  ULOP3.LUT UR10, UR12, 0xff, URZ, 0xc0, !UPT ;  /* 0x000000ff0c0a7892 */ /* 0x000fe2000f8ec03f */
[----:B------:R-:W-:Y:S01]  /*16e0*/  LOP3.LUT R6, R6, 0xfffc, RZ, 0xc0, !PT ;  /* 0x0000fffc06067812 */ /* 0x000fe200078ec0ff */
[----:B------:R-:W-:Y:S01]  /*16f0*/  USHF.R.U32.HI UR8, URZ, UR15, UR8 ;  /* 0x0000000f3f087299 */ /* 0x000fe20008011608 */
[----:B------:R-:W-:Y:S01]  /*1700*/  IMAD.SHL.U32 R4, R10, 0x8, RZ ;  /* 0x000000080a047824 */ /* 0x000fe200078e00ff */
[----:B------:R-:W-:Y:S01]  /*1710*/  @UP0 ULDC UR20, c[0x0][0x4c0] ;  /* 0x0001300000140ab9 */ /* 0x000fe20000000800 */
[----:B------:R-:W-:Y:S01]  /*1720*/  ULDC UR21, c[0x0][0x4a0] ;  /* 0x0001280000157ab9 */ /* 0x000fe20000000800 */
[----:B------:R-:W-:Y:S01]  /*1730*/  IMAD.MOV R9, RZ, RZ, -R6 ;  /* 0x000000ffff097224 */ /* 0x000fe200078e0a06 */
[----:B------:R-:W-:Y:S01]  /*1740*/  SHF.R.S32.HI R6, RZ, 0x2, R3 ;  /* 0x00000002ff067819 */ /* 0x000fe20000011403 */
[----:B------:R-:W-:Y:S01]  /*1750*/  UIADD3 UR8, UR9, UR8, URZ ;  /* 0x0000000809087290 */ /* 0x000fe2000fffe03f */
[----:B------:R-:W-:Y:S01]  /*1760*/  IADD3 R4, R4, UR13, R4 ;  /* 0x0000000d04047c10 */ /* 0x000fe2000fffe004 */
[----:B------:R-:W-:Y:S01]  /*1770*/  UIADD3 UR12, UR4, 0x2, URZ ;  /* 0x00000002040c7890 */ /* 0x000fe2000fffe03f */
[----:B------:R-:W-:Y:S01]  /*1780*/  PRMT R3, R9, 0x7710, RZ ;  /* 0x0000771009037816 */ /* 0x000fe200000000ff */
[----:B------:R-:W-:Y:S01]  /*1790*/  USHF.R.U32.HI UR10, URZ, UR10, UR8 ;  /* 0x0000000a3f0a7299 */ /* 0x000fe20008011608 */
[----:B------:R-:W-:Y:S01]  /*17a0*/  LOP3.LUT R9, R6, 0xffff, RZ, 0xc0, !PT ;  /* 0x0000ffff06097812 */ /* 0x000fe200078ec0ff */
[----:B------:R-:W-:Y:S01]  /*17b0*/  VIADD R16, R4, 0xc400 ;  /* 0x0000c40004107836 */ /* 0x000fe20000000000 */
[----:B------:R-:W-:Y:S01]  /*17c0*/  PRMT R10, R7, 0x8880, RZ ;  /* 0x00008880070a7816 */ /* 0x000fe200000000ff */
[----:B------:R-:W-:Y:S01]  /*17d0*/  IMAD.IADD R3, R8, 0x1, R3 ;  /* 0x0000000108037824 */ /* 0x000fe200078e0203 */
[----:B------:R-:W-:Y:S01]  /*17e0*/  SHF.R.U32.HI R8, RZ, 0x5, R9 ;  /* 0x00000005ff087819 */ /* 0x000fe20000011609 */
[----:B------:R-:W-:Y:S01]  /*17f0*/  UIADD3 UR8, -UR10, URZ, URZ ;  /* 0x0000003f0a087290 */ /* 0x000fe2000fffe13f */
[----:B------:R-:W-:Y:S01]  /*1800*/  VIADD R14, R4, 0xc420 ;  /* 0x0000c420040e7836 */ /* 0x000fe20000000000 */
[----:B------:R-:W-:Y:S01]  /*1810*/  SHF.R.U32.HI R17, RZ, 0x3, R16 ;  /* 0x00000003ff117819 */ /* 0x000fe20000011610 */
[----:B------:R-:W-:Y:S01]  /*1820*/  UIADD3 UR26, UR6, 0x4, URZ ;  /* 0x00000004061a7890 */ /* 0x000fe2000fffe03f */
[----:B------:R-:W-:Y:S01]  /*1830*/  LOP3.LUT R9, R8, 0x7, RZ, 0xc0, !PT ;  /* 0x0000000708097812 */ /* 0x000fe200078ec0ff */
[----:B------:R-:W-:Y:S01]  /*1840*/  UIMAD UR20, UR20, UR8, UR24 ;  /* 0x00000008141472a4 */ /* 0x000fe2000f8e0218 */
[----:B------:R-:W-:Y:S01]  /*1850*/  VIADD R8, R4, 0xc440 ;  /* 0x0000c44004087836 */ /* 0x000fe20000000000 */
[----:B------:R-:W-:Y:S01]  /*1860*/  SHF.R.U32.HI R15, RZ, 0x3, R14 ;  /* 0x00000003ff0f7819 */ /* 0x000fe2000001160e */
[----:B------:R-:W-:Y:S01]  /*1870*/  ULDC.64 UR8, c[0x0][0x498] ;  /* 0x0001260000087ab9 */ /* 0x000fe20000000a00 */
[----:B------:R-:W-:Y:S01]  /*1880*/  IMAD.IADD R9, R6, 0x1, R9 ;  /* 0x0000000106097824 */ /* 0x000fe200078e0209 */
[----:B------:R-:W-:Y:S01]  /*1890*/  UIMAD UR8, UR23, UR8, UR20 ;  /* 0x00000008170872a4 */ /* 0x000fe2000f8e0214 */
[----:B------:R-:W-:Y:S01]  /*18a0*/  LOP3.LUT R16, R16, 0x70, R17, 0x78, !PT ;  /* 0x0000007010107812 */ /* 0x000fe200078e7811 */
[----:B------:R-:W-:Y:S01]  /*18b0*/  UIADD3 UR24, UR4, 0x4, URZ ;  /* 0x0000000404187890 */ /* 0x000fe2000fffe03f */
[----:B------:R-:W-:Y:S01]  /*18c0*/  LOP3.LUT R14, R14, 0x70, R15, 0x78, !PT ;  /* 0x000000700e0e7812 */ /* 0x000fe200078e780f */
[----:B------:R-:W-:Y:S01]  /*18d0*/  UIMAD.WIDE.U32 UR20, UR8, UR21, URZ ;  /* 0x00000015081472a5 */ /* 0x000fe2000f8e003f */
[----:B------:R-:W-:Y:S01]  /*18e0*/  LOP3.LUT R9, R9, 0xfff8, RZ, 0xc0, !PT ;  /* 0x0000fff809097812 */ /* 0x000fe200078ec0ff */
[----:B------:R-:W-:Y:S01]  /*18f0*/  UIADD3 UR48, UR16, 0x402, URZ ;  /* 0x0000040210307890 */ /* 0x000fe2000fffe03f */
[----:B------:R-:W-:Y:S01]  /*1900*/  PRMT R12, R12, 0x8880, RZ ;  /* 0x000088800c0c7816 */ /* 0x000fe200000000ff */
[----:B------:R-:W-:-:S02]  /*1910*/  UIADD3 UR52, UR16, 0x404, URZ ;  /* 0x0000040410347890 */ /* 0x000fc4000fffe03f */
[----:B------:R-:W-:Y:S01]  /*1920*/  IMAD.MOV R9, RZ, RZ, -R9 ;  /* 0x000000ffff097224 */ /* 0x000fe200078e0a09 */
[----:B------:R-:W-:Y:S01]  /*1930*/  UMOV UR15, UR21 ;  /* 0x00000015000f7c82 */ /* 0x000fe20008000000 */
[----:B------:R-:W-:Y:S02]  /*1940*/  UIADD3 UR56, UR16, 0x406, URZ ;  /* 0x0000040610387890 */ /* 0x000fe4000fffe03f */
[----:B------:R-:W-:Y:S01]  /*1950*/  UIADD3 UR20, UR8, -UR15, URZ ;  /* 0x8000000f08147290 */ /* 0x000fe2000fffe03f */
[----:B------:R-:W-:Y:S01]  /*1960*/  PRMT R13, R9, 0x7710, RZ ;  /* 0x00007710090d7816 */ /* 0x000fe200000000ff */
[----:B------:R-:W-:Y:S01]  /*1970*/  UIADD3 UR34, UR18, 0x80, URZ ;  /* 0x0000008012227890 */ /* 0x000fe2000fffe03f */
[----:B------:R-:W-:Y:S01]  /*1980*/  SHF.R.U32.HI R9, RZ, 0x3, R8 ;  /* 0x00000003ff097819 */ /* 0x000fe20000011608 */
[----:B------:R-:W-:Y:S02]  /*1990*/  USHF.R.U32.HI UR14, URZ, UR14, UR20 ;  /* 0x0000000e3f0e7299 */ /* 0x000fe40008011614 */
[----:B------:R-:W-:Y:S01]  /*19a0*/  IMAD.IADD R6, R6, 0x1, R13 ;  /* 0x0000000106067824 */ /* 0x000fe200078e020d */
[----:B------:R-:W-:Y:S01]  /*19b0*/  UMOV UR20, UR12 ;  /* 0x0000000c00147c82 */ /* 0x000fe20008000000 */
[----:B------:R-:W1:Y:S01]  /*19c0*/  LDC R13, c[0x0][0x488] ;  /* 0x00012200ff0d7b82 */ /* 0x000e620000000800 */
[----:B------:R-:W-:Y:S01]  /*19d0*/  UIADD3 UR12, UR15, UR14, URZ ;  /* 0x0000000e0f0c7290 */ /* 0x000fe2000fffe03f */
[----:B------:R-:W-:Y:S01]  /*19e0*/  LOP3.LUT R8, R8, 0x70, R9, 0x78, !PT ;  /* 0x0000007008087812 */ /* 0x000fe200078e7809 */
[----:B------:R-:W-:Y:S01]  /*19f0*/  UIADD3 UR38, UR18, 0x100, URZ ;  /* 0x0000010012267890 */ /* 0x000fe2000fffe03f */
[----:B------:R-:W-:Y:S01]  /*1a00*/  PRMT R6, R6, 0x9910, RZ ;  /* 0x0000991006067816 */ /* 0x000fe200000000ff */
[----:B------:R-:W-:-:S02]  /*1a10*/  USHF.R.U32.HI UR12, URZ, UR11, UR12 ;  /* 0x0000000b3f0c7299 */ /* 0x000fc4000801160c */
[----:B------:R-:W-:Y:S02]  /*1a20*/  UIADD3 UR42, UR18, 0x180, URZ ;  /* 0x00000180122a7890 */ /* 0x000fe4000fffe03f */
[----:B------:R-:W-:Y:S01]  /*1a30*/  IMAD R7, R5, 0x40, R6 ;  /* 0x0000004005077824 */ /* 0x000fe200078e0206 */
[----:B------:R-:W-:Y:S01]  /*1a40*/  SHF.R.S32.HI R5, RZ, 0x5, R10 ;  /* 0x00000005ff057819 */ /* 0x000fe2000001140a */
[----:B------:R-:W-:Y:S01]  /*1a50*/  VIADD R6, R4, 0xc460 ;  /* 0x0000c46004067836 */ /* 0x000fe20000000000 */
[----:B------:R-:W-:Y:S02]  /*1a60*/  UIADD3 UR11, -UR12, URZ, URZ ;  /* 0x0000003f0c0b7290 */ /* 0x000fe4000fffe13f */
[----:B------:R-:W-:Y:S01]  /*1a70*/  PRMT R10, R5, 0x9910, RZ ;  /* 0x00009910050a7816 */ /* 0x000fe200000000ff */
[----:B------:R-:W-:Y:S01]  /*1a80*/  UIADD3 UR46, UR18, 0x200, URZ ;  /* 0x00000200122e7890 */ /* 0x000fe2000fffe03f */
[----:B------:R-:W-:Y:S01]  /*1a90*/  SHF.R.U32.HI R5, RZ, 0x3, R6 ;  /* 0x00000003ff057819 */ /* 0x000fe20000011606 */
[----:B------:R-:W-:-:S02]  /*1aa0*/  UIADD3 UR50, UR18, 0x280, URZ ;  /* 0x0000028012327890 */ /* 0x000fc4000fffe03f */
[----:B------:R-:W-:Y:S01]  /*1ab0*/  UIADD3 UR54, UR18, 0x300, URZ ;  /* 0x0000030012367890 */ /* 0x000fe2000fffe03f */
[----:B------:R-:W-:Y:S01]  /*1ac0*/  LOP3.LUT R6, R6, 0x70, R5, 0x78, !PT ;  /* 0x0000007006067812 */ /* 0x000fe200078e7805 */
[----:B------:R-:W-:Y:S01]  /*1ad0*/  IMAD R5, R10, 0x10, R7 ;  /* 0x000000100a057824 */ /* 0x000fe200078e0207 */
[----:B------:R-:W-:Y:S01]  /*1ae0*/  UIADD3 UR58, UR18, 0x380, URZ ;  /* 0x00000380123a7890 */ /* 0x000fe2000fffe03f */
[C---:B------:R-:W-:Y:S01]  /*1af0*/  VIADD R10, R11.reuse, 0x1 ;  /* 0x000000010b0a7836 */ /* 0x040fe20000000000 */
[----:B------:R-:W-:Y:S01]  /*1b00*/  IADD3 R11, -R11, 0x4, RZ ;  /* 0x000000040b0b7810 */ /* 0x000fe20007ffe1ff */
[----:B------:R-:W-:Y:S01]  /*1b10*/  UMOV UR21, 0x40000040 ;  /* 0x4000004000157882 */ /* 0x000fe20000000000 */
[----:B-1----:R-:W-:Y:S01]  /*1b20*/  ISETP.LE.AND P0, PT, R13, UR25, PT ;  /* 0x000000190d007c0c */ /* 0x002fe2000bf03270 */
[----:B------:R-:W-:Y:S01]  /*1b30*/  UMOV UR25, 0x40000040 ;  /* 0x4000004000197882 */ /* 0x000fe20000000000 */
        /* <DEDUP_REMOVED lines=8> */
[----:B------:R-:W-:Y:S01]  /*1bc0*/  UIMAD UR11, UR11, UR9, UR8 ;  /* 0x000000090b0b72a4 */ /* 0x000fe2000f8e0208 */
        /* <DEDUP_REMOVED lines=10> */
[----:B------:R-:W-:Y:S05]  /*1c70*/  @P0 EXIT ;  /* 0x000000000000094d */ /* 0x000fea0003800000 */
[----:B------:R-:W-:Y:S01]  /*1c80*/  ULDC UR60, c[0x0][0x21c] ;  /* 0x00008700003c7ab9 */ /* 0x000fe20000000800 */
[----:B------:R-:W1:Y:S01]  /*1c90*/  SYNCS.PHASECHK.TRANS64.TRYWAIT P0, [UR13], RZ ;  /* 0x000000ffff0075a7 */ /* 0x000e62000800014d */
[----:B------:R-:W-:Y:S02]  /*1ca0*/  UIADD3 UR14, UR60, -0x1, URZ ;  /* 0xffffffff3c0e7890 */ /* 0x000fe4000fffe03f */
[----:B------:R-:W-:Y:S02]  /*1cb0*/  UISETP.GT.AND UP0, UPT, UR60, URZ, UPT ;  /* 0x0000003f3c00728c */ /* 0x000fe4000bf04270 */
[----:B------:R-:W-:-:S04]  /*1cc0*/  USHF.R.S32.HI UR15, URZ, 0x1f, UR14 ;  /* 0x0000001f3f0f7899 */ /* 0x000fc8000801140e */
[----:B------:R-:W-:-:S03]  /*1cd0*/  ULEA.HI UR61, UR15, UR14, URZ, 0x7 ;  /* 0x0000000e0f3d7291 */ /* 0x000fc6000f8f383f */
[----:B------:R-:W-:Y:S01]  /*1ce0*/  UMOV UR14, 0x0 ;  /* 0x00000000000e7882 */ /* 0x000fe20000000000 */
[----:B------:R-:W-:Y:S02]  /*1cf0*/  UMOV UR15, 0x1 ;  /* 0x00000001000f7882 */ /* 0x000fe40000000000 */
[----:B------:R-:W-:Y:S02]  /*1d00*/  @UP0 UIMAD.WIDE UR8, UR61, 0x2000000, UR14 ;  /* 0x020000003d0808a5 */ /* 0x000fe4000f8e020e */
[----:B------:R-:W-:Y:S01]  /*1d10*/  UIADD3 UR14, -UR60, URZ, URZ ;  /* 0x0000003f3c0e7290 */ /* 0x000fe2000fffe13f */
[----:B------:R-:W-:-:S03]  /*1d20*/  ULDC UR61, c[0x0][0x210] ;  /* 0x00008400003d7ab9 */ /* 0x000fc60000000800 */
[----:B------:R-:W-:Y:S02]  /*1d30*/  USHF.R.S32.HI UR14, URZ, 0x1f, UR14 ;  /* 0x0000001f3f0e7899 */ /* 0x000fe4000801140e */
[----:B------:R-:W-:Y:S02]  /*1d40*/  UIADD3 UR8, UR60, -UR61, URZ ;  /* 0x8000003d3c087290 */ /* 0x000fe4000fffe03f */
[----:B------:R-:W-:-:S04]  /*1d50*/  ULEA.HI UR14, UR14, -UR60, URZ, 0x7 ;  /* 0x8000003c0e0e7291 */ /* 0x000fc8000f8f383f */
[----:B------:R-:W-:-:S04]  /*1d60*/  USHF.R.S32.HI UR14, URZ, 0x7, UR14 ;  /* 0x000000073f0e7899 */ /* 0x000fc8000801140e */
[----:B------:R-:W-:-:S03]  /*1d70*/  UIADD3 UR15, -UR14, URZ, URZ ;  /* 0x0000003f0e0f7290 */ /* 0x000fc6000fffe13f */
[----:B------:R-:W-:-:S04]  /*1d80*/  ULDC UR14, c[0x0][0x48c] ;  /* 0x00012300000e7ab9 */ /* 0x000fc80000000800 */
[----:B------:R-:W-:Y:S01]  /*1d90*/  @UP0 UMOV UR15, UR9 ;  /* 0x00000009000f0c82 */ /* 0x000fe20008000000 */
[----:B------:R-:W-:-:S04]  /*1da0*/  UIADD3 UR9, -UR10, UR14, URZ ;  /* 0x0000000e0a097290 */ /* 0x000fc8000fffe13f */
[----:B------:R-:W-:-:S04]  /*1db0*/  ULEA UR9, UR9, UR8, 0x7 ;  /* 0x0000000809097291 */ /* 0x000fc8000f8e383f */
[----:B------:R-:W-:Y:S02]  /*1dc0*/  UIADD3 UR8, UR9, -0x1, URZ ;  /* 0xffffffff09087890 */ /* 0x000fe4000fffe03f */
[----:B------:R-:W-:Y:S02]  /*1dd0*/  UISETP.GT.AND UP0, UPT, UR9, URZ, UPT ;  /* 0x0000003f0900728c */ /* 0x000fe4000bf04270 */
[----:B------:R-:W-:-:S04]  /*1de0*/  USHF.R.S32.HI UR61, URZ, 0x1f, UR8 ;  /* 0x0000001f3f3d7899 */ /* 0x000fc80008011408 */
[----:B------:R-:W-:Y:S02]  /*1df0*/  ULEA.HI UR61, UR61, UR8, URZ, 0x7 ;  /* 0x000000083d3d7291 */ /* 0x000fe4000f8f383f */
[----:B------:R-:W-:Y:S02]  /*1e00*/  UIADD3 UR8, -UR9, URZ, URZ ;  /* 0x0000003f09087290 */ /* 0x000fe4000fffe13f */
[----:B------:R-:W-:Y:S02]  /*1e10*/  ULEA.HI.SX32 UR61, UR61, 0x1, 0x19 ;  /* 0x000000013d3d7891 */ /* 0x000fe4000f8fca3f */
[----:B------:R-:W-:-:S04]  /*1e20*/  USHF.R.S32.HI UR8, URZ, 0x1f, UR8 ;  /* 0x0000001f3f087899 */ /* 0x000fc80008011408 */
[----:B------:R-:W-:-:S04]  /*1e30*/  ULEA.HI UR8, UR8, -UR9, URZ, 0x7 ;  /* 0x8000000908087291 */ /* 0x000fc8000f8f383f */
[----:B------:R-:W-:-:S04]  /*1e40*/  USHF.R.S32.HI UR8, URZ, 0x7, UR8 ;  /* 0x000000073f087899 */ /* 0x000fc80008011408 */
[----:B------:R-:W-:-:S07]  /*1e50*/  UIADD3 UR8, -UR8, URZ, URZ ;  /* 0x0000003f08087290 */ /* 0x000fce000fffe13f */
[----:B------:R-:W-:Y:S01]  /*1e60*/  @!UP0 UMOV UR61, UR8 ;  /* 0x00000008003d8c82 */ /* 0x000fe20008000000 */
[----:B-1----:R-:W-:Y:S05]  /*1e70*/  @!P0 BRA `(.L_x_12) ;  /* 0x0000006c00bc8947 */ /* 0x002fea0003800000 */
.L_x_39:
[----:B------:R-:W2:Y:S01]  /*1e80*/  SYNCS.PHASECHK.TRANS64.TRYWAIT P0, [UR13+0x10], RZ ;  /* 0x000010ffff0075a7 */ /* 0x000ea2000800014d */
[----:B------:R-:W-:-:S04]  /*1e90*/  UISETP.LT.AND UP0, UPT, UR61, UR15, UPT ;  /* 0x0000000f3d00728c */ /* 0x000fc8000bf01270 */
[----:B------:R-:W-:Y:S01]  /*1ea0*/  USEL UR15, UR61, UR15, UP0 ;  /* 0x0000000f3d0f7287 */ /* 0x000fe20008000000 */
[----:B--2---:R-:W-:Y:S11]  /*1eb0*/  @P0 BRA `(.L_x_13) ;  /* 0x0000000000080947 */ /* 0x004ff60003800000 */
[----:B------:R-:W2:Y:S02]  /*1ec0*/  SYNCS.PHASECHK.TRANS64.TRYWAIT P0, [UR13+0x10], RZ ;  /* 0x000010ffff0075a7 */ /* 0x000ea4000800014d */
[----:B--2---:R-:W-:Y:S05]  /*1ed0*/  @!P0 BRA `(.L_x_14) ;  /* 0x0000006c00bc8947 */ /* 0x004fea0003800000 */
.L_x_13:
[----:B------:R-:W-:Y:S01]  /*1ee0*/  WARPGROUP.ARRIVE ;  /* 0x00000000000079c5 */ /* 0x000fe20000000000 */
[----:B------:R-:W-:Y:S01]  /*1ef0*/  IMAD.IADD R7, R3, 0x1, R3 ;  /* 0x0000000103077824 */ /* 0x000fe200078e0203 */
[----:B------:R-:W-:Y:S01]  /*1f00*/  ULOP3.LUT UR10, URZ, UR10, URZ, 0x33, !UPT ;  /* 0x0000000a3f0a7292 */ /* 0x000fe2000f8e333f */
[----:B------:R-:W-:Y:S01]  /*1f10*/  IMAD.MOV.U32 R23, RZ, RZ, -0x1 ;  /* 0xffffffffff177424 */ /* 0x000fe200078e00ff */
[----:B------:R-:W-:Y:S01]  /*1f20*/  ULDC UR8, c[0x0][0x210] ;  /* 0x0000840000087ab9 */ /* 0x000fe20000000800 */
[----:B------:R-:W-:Y:S01]  /*1f30*/  IMAD.MOV R7, RZ, RZ, -R7 ;  /* 0x000000ffff077224 */ /* 0x000fe200078e0a07 */
[----:B------:R-:W-:Y:S01]  /*1f40*/  HGMMA.64x128x16.F32 R24, gdesc[UR4], RZ, !UPT ;  /* 0x01e00000041879f0 */ /* 0x000fe2000c7008ff */
[----:B------:R-:W-:Y:S01]  /*1f50*/  UIADD3 UR10, UR10, UR14, URZ ;  /* 0x0000000e0a0a7290 */ /* 0x000fe2000fffe03f */
[----:B------:R-:W-:Y:S01]  /*1f60*/  VIADD R120, R8, 0x4000 ;  /* 0x0000400008787836 */ /* 0x000fe20000000000 */
[----:B------:R-:W-:Y:S01]  /*1f70*/  UIADD3 UR14, UR15, -0x1, URZ ;  /* 0xffffffff0f0e7890 */ /* 0x000fe2000fffe03f */
[----:B------:R-:W-:Y:S01]  /*1f80*/  PRMT R7, R7, 0x7710, RZ ;  /* 0x0000771007077816 */ /* 0x000fe200000000ff */
[----:B------:R-:W-:Y:S01]  /*1f90*/  USHF.L.U32 UR10, UR10, 0x7, URZ ;  /* 0x000000070a0a7899 */ /* 0x000fe2000800063f */
[----:B------:R-:W-:Y:S01]  /*1fa0*/  VIADD R122, R6, 0x4000 ;  /* 0x00004000067a7836 */ /* 0x000fe20000000000 */
[----:B------:R-:W-:Y:S01]  /*1fb0*/  UIADD3 UR9, UR9, -0x80, URZ ;  /* 0xffffff8009097890 */ /* 0x000fe2000fffe03f */
[----:B------:R-:W-:-:S03]  /*1fc0*/  LOP3.LUT R7, R7, 0xffff, RZ, 0xc0, !PT ;  /* 0x0000ffff07077812 */ /* 0x000fc600078ec0ff */
[----:B------:R-:W-:Y:S01]  /*1fd0*/  IMAD.U32 R20, RZ, RZ, UR10 ;  /* 0x0000000aff147e24 */ /* 0x000fe2000f8e00ff */
[----:B------:R-:W-:-:S05]  /*1fe0*/  PRMT R7, R7, 0x8880, RZ ;  /* 0x0000888007077816 */ /* 0x000fca00000000ff */
[C---:B------:R-:W-:Y:S01]  /*1ff0*/  VIADD R18, R7.reuse, -UR8 ;  /* 0x8000000807127c36 */ /* 0x040fe20008000000 */
[----:B------:R-:W-:Y:S01]  /*2000*/  ULDC UR8, c[0x0][0x480] ;  /* 0x0001200000087ab9 */ /* 0x000fe20000000800 */
[----:B------:R-:W-:-:S03]  /*2010*/  VIADD R7, R7, UR60 ;  /* 0x0000003c07077c36 */ /* 0x000fc60008000000 */
[----:B-1----:R-:W-:Y:S01]  /*2020*/  IADD3 R13, R5, UR60, R18 ;  /* 0x0000003c050d7c10 */ /* 0x002fe2000fffe012 */
[----:B------:R-:W-:Y:S01]  /*2030*/  USHF.R.S32.HI UR60, URZ, 0x1f, UR9 ;  /* 0x0000001f3f3c7899 */ /* 0x000fe20008011409 */
[----:B------:R-:W-:Y:S02]  /*2040*/  VIMNMX R18, RZ, UR14, !PT ;  /* 0x0000000eff127c48 */ /* 0x000fe4000ffe0100 */
[----:B------:R-:W-:Y:S01]  /*2050*/  IADD3 R13, R13, 0x1, R20 ;  /* 0x000000010d0d7810 */ /* 0x000fe20007ffe014 */
[----:B------:R-:W-:Y:S02]  /*2060*/  ULEA.HI UR60, UR60, UR9, URZ, 0x7 ;  /* 0x000000093c3c7291 */ /* 0x000fe4000f8f383f */
[C---:B------:R-:W-:Y:S02]  /*2070*/  IMAD R7, R18.reuse, -0x80, R7 ;  /* 0xffffff8012077824 */ /* 0x040fe400078e0207 */
[----:B------:R-:W-:Y:S01]  /*2080*/  IMAD R18, R18, -0x80, R13 ;  /* 0xffffff8012127824 */ /* 0x000fe200078e020d */
[----:B------:R-:W-:-:S04]  /*2090*/  USHF.R.S32.HI UR60, URZ, 0x7, UR60 ;  /* 0x000000073f3c7899 */ /* 0x000fc8000801143c */
[----:B------:R-:W-:Y:S02]  /*20a0*/  VIMNMX R9, R7, R18, PT ;  /* 0x0000001207097248 */ /* 0x000fe40003fe0100 */
[----:B------:R-:W-:Y:S02]  /*20b0*/  VIADDMNMX R7, R18, 0x8, R7, PT ;  /* 0x0000000812077846 */ /* 0x000fe40003800107 */
[----:B------:R-:W-:Y:S02]  /*20c0*/  SHF.R.S32.HI R20, RZ, 0x1f, R9 ;  /* 0x0000001fff147819 */ /* 0x000fe40000011409 */
[----:B------:R-:W-:Y:S02]  /*20d0*/  SHF.R.S32.HI R18, RZ, 0x1f, R7 ;  /* 0x0000001fff127819 */ /* 0x000fe40000011407 */
[----:B------:R-:W-:Y:S02]  /*20e0*/  LEA.HI R20, R20, R9, RZ, 0x3 ;  /* 0x0000000914147211 */ /* 0x000fe400078f18ff */
[----:B------:R-:W-:-:S02]  /*20f0*/  LEA.HI R18, R18, R7, RZ, 0x3 ;  /* 0x0000000712127211 */ /* 0x000fc400078f18ff */
[----:B------:R-:W-:Y:S02]  /*2100*/  LOP3.LUT R22, R20, 0xfffffff8, RZ, 0xc0, !PT ;  /* 0xfffffff814167812 */ /* 0x000fe400078ec0ff */
[----:B------:R-:W-:Y:S02]  /*2110*/  SHF.R.S32.HI R20, RZ, 0x3, R20 ;  /* 0x00000003ff147819 */ /* 0x000fe40000011414 */
[CC--:B------:R-:W-:Y:S02]  /*2120*/  ISETP.NE.AND P0, PT, R9.reuse, R22.reuse, PT ;  /* 0x000000160900720c */ /* 0x0c0fe40003f05270 */
[----:B------:R-:W-:Y:S02]  /*2130*/  IADD3 R15, -R20, 0x1, RZ ;  /* 0x00000001140f7810 */ /* 0x000fe40007ffe1ff */
[C---:B------:R-:W-:Y:S02]  /*2140*/  ISETP.LT.AND P0, PT, R9.reuse, RZ, P0 ;  /* 0x000000ff0900720c */ /* 0x040fe40000701270 */
[----:B------:R-:W-:-:S11]  /*2150*/  VIADDMNMX R22, R9, -R22, 0x2, PT ;  /* 0x0000000209167446 */ /* 0x000fd60003800916 */
[----:B------:R-:W-:-:S05]  /*2160*/  @!P0 IMAD.MOV R15, RZ, RZ, -R20 ;  /* 0x000000ffff0f8224 */ /* 0x000fca00078e0a14 */
[----:B------:R-:W-:-:S04]  /*2170*/  IADD3 R22, -R22, R15, R15 ;  /* 0x0000000f16167210 */ /* 0x000fc80007ffe10f */
[----:B------:R-:W-:-:S05]  /*2180*/  VIMNMX R22, R22, -0x20, !PT ;  /* 0xffffffe016167848 */ /* 0x000fca0007fe0100 */
[----:B------:R-:W-:-:S05]  /*2190*/  VIADD R22, R22, 0x20 ;  /* 0x0000002016167836 */ /* 0x000fca0000000000 */
[----:B------:R-:W-:-:S04]  /*21a0*/  SHF.R.U32.HI R22, RZ, R22, R23 ;  /* 0x00000016ff167219 */ /* 0x000fc80000011617 */
[C---:B------:R-:W-:Y:S02]  /*21b0*/  R2P PR, R22.reuse, 0x7e ;  /* 0x0000007e16007804 */ /* 0x040fe40000000000 */
[----:B------:R-:W-:Y:S01]  /*21c0*/  LOP3.LUT R17, R22, 0x1, RZ, 0xc0, !PT ;  /* 0x0000000116117812 */ /* 0x000fe200078ec0ff */
[----:B------:R-:W-:-:S12]  /*21d0*/  HGMMA.64x128x16.F32 R24, gdesc[UR20], R24 ;  /* 0x01e00000141879f0 */ /* 0x000fd80008700818 */
[----:B------:R-:W-:-:S12]  /*21e0*/  HGMMA.64x128x16.F32 R24, gdesc[UR24], R24 ;  /* 0x01e00000181879f0 */ /* 0x000fd80008700818 */
[----:B------:R-:W-:Y:S03]  /*21f0*/  HGMMA.64x128x16.F32 R24, gdesc[UR28], R24, gsb0 ;  /* 0x01e000001c1879f0 */ /* 0x000fe60008000818 */
[----:B------:R-:W-:Y:S02]  /*2200*/  WARPGROUP.DEPBAR.LE gsb0, 0x0 ;  /* 0x00008000000079c5 */ /* 0x000fe40000010000 */
[----:B------:R-:W-:Y:S02]  /*2210*/  FSEL R9, R32, -INF , P4 ;  /* 0xff80000020097808 */ /* 0x000fe40002000000 */
[----:B------:R-:W-:Y:S02]  /*2220*/  FSEL R25, R25, -INF , P1 ;  /* 0xff80000019197808 */ /* 0x000fe40000800000 */
[----:B------:R-:W-:Y:S02]  /*2230*/  FSEL R28, R28, -INF , P2 ;  /* 0xff8000001c1c7808 */ /* 0x000fe40001000000 */
[----:B------:R-:W-:-:S02]  /*2240*/  FSEL R29, R29, -INF , P3 ;  /* 0xff8000001d1d7808 */ /* 0x000fc40001800000 */
[----:B------:R-:W-:Y:S02]  /*2250*/  FSEL R32, R33, -INF , P5 ;  /* 0xff80000021207808 */ /* 0x000fe40002800000 */
[----:B------:R-:W-:Y:S02]  /*2260*/  FSEL R15, R36, -INF , P6 ;  /* 0xff800000240f7808 */ /* 0x000fe40003000000 */
[----:B------:R-:W-:Y:S02]  /*2270*/  R2P PR, R22.B1, 0x7f ;  /* 0x0000007f16007804 */ /* 0x000fe40000001000 */
[----:B------:R-:W-:Y:S02]  /*2280*/  FMNMX R20, R25, R32, !PT ;  /* 0x0000002019147209 */ /* 0x000fe40007800000 */
[----:B------:R-:W-:Y:S02]  /*2290*/  FMNMX R19, R28, R15, !PT ;  /* 0x0000000f1c137209 */ /* 0x000fe40007800000 */
[----:B------:R-:W-:-:S02]  /*22a0*/  FSEL R40, R40, -INF , P0 ;  /* 0xff80000028287808 */ /* 0x000fc40000000000 */
[----:B------:R-:W-:Y:S02]  /*22b0*/  FSEL R41, R41, -INF , P1 ;  /* 0xff80000029297808 */ /* 0x000fe40000800000 */
[----:B------:R-:W-:Y:S02]  /*22c0*/  FSEL R44, R44, -INF , P2 ;  /* 0xff8000002c2c7808 */ /* 0x000fe40001000000 */
[----:B------:R-:W-:Y:S02]  /*22d0*/  FSEL R45, R45, -INF , P3 ;  /* 0xff8000002d2d7808 */ /* 0x000fe40001800000 */
[----:B------:R-:W-:Y:S02]  /*22e0*/  FSEL R48, R48, -INF , P4 ;  /* 0xff80000030307808 */ /* 0x000fe40002000000 */
[----:B------:R-:W-:Y:S02]  /*22f0*/  FSEL R49, R49, -INF , P5 ;  /* 0xff80000031317808 */ /* 0x000fe40002800000 */
[----:B------:R-:W-:-:S02]  /*2300*/  FSEL R52, R52, -INF , P6 ;  /* 0xff80000034347808 */ /* 0x000fc40003000000 */
[----:B------:R-:W-:Y:S02]  /*2310*/  R2P PR, R22.B2, 0x7f ;  /* 0x0000007f16007804 */ /* 0x000fe40000002000 */
[----:B------:R-:W-:Y:S02]  /*2320*/  FMNMX R20, R41, R20, !PT ;  /* 0x0000001429147209 */ /* 0x000fe40007800000 */
[----:B------:R-:W-:Y:S02]  /*2330*/  FMNMX R19, R44, R19, !PT ;  /* 0x000000132c137209 */ /* 0x000fe40007800000 */
[----:B------:R-:W-:Y:S02]  /*2340*/  FSEL R56, R56, -INF , P0 ;  /* 0xff80000038387808 */ /* 0x000fe40000000000 */
[----:B------:R-:W-:Y:S02]  /*2350*/  ISETP.NE.U32.AND P0, PT, R17, 0x1, PT ;  /* 0x000000011100780c */ /* 0x000fe40003f05070 */
[----:B------:R-:W-:-:S02]  /*2360*/  FSEL R57, R57, -INF , P1 ;  /* 0xff80000039397808 */ /* 0x000fc40000800000 */
[----:B------:R-:W-:Y:S02]  /*2370*/  FSEL R24, R24, -INF , !P0 ;  /* 0xff80000018187808 */ /* 0x000fe40004000000 */
[----:B------:R-:W-:Y:S02]  /*2380*/  LOP3.LUT P0, RZ, R22, 0x80, RZ, 0xc0, !PT ;  /* 0x0000008016ff7812 */ /* 0x000fe4000780c0ff */
[----:B------:R-:W-:Y:S02]  /*2390*/  FSEL R60, R60, -INF , P2 ;  /* 0xff8000003c3c7808 */ /* 0x000fe40001000000 */
[----:B------:R-:W-:Y:S02]  /*23a0*/  FSEL R36, R37, -INF , P0 ;  /* 0xff80000025247808 */ /* 0x000fe40000000000 */
[----:B------:R-:W-:Y:S02]  /*23b0*/  LOP3.LUT P0, RZ, R22, 0x8000, RZ, 0xc0, !PT ;  /* 0x0000800016ff7812 */ /* 0x000fe4000780c0ff */
[----:B------:R-:W-:-:S02]  /*23c0*/  FSEL R61, R61, -INF , P3 ;  /* 0xff8000003d3d7808 */ /* 0x000fc40001800000 */
[----:B------:R-:W-:Y:S02]  /*23d0*/  FSEL R53, R53, -INF , P0 ;  /* 0xff80000035357808 */ /* 0x000fe40000000000 */
[----:B------:R-:W-:Y:S02]  /*23e0*/  LOP3.LUT P0, RZ, R22, 0x800000, RZ, 0xc0, !PT ;  /* 0x0080000016ff7812 */ /* 0x000fe4000780c0ff */
        /* <DEDUP_REMOVED lines=8> */
[----:B------:R-:W-:Y:S02]  /*2470*/  ISETP.GT.AND P0, PT, R22, -0x1, PT ;  /* 0xffffffff1600780c */ /* 0x000fe40003f04270 */
[----:B------:R-:W-:-:S02]  /*2480*/  FMNMX R22, R29, R36, !PT ;  /* 0x000000241d167209 */ /* 0x000fc40007800000 */
[----:B------:R-:W-:Y:S02]  /*2490*/  FMNMX R17, R40, R17, !PT ;  /* 0x0000001128117209 */ /* 0x000fe40007800000 */
[----:B------:R-:W-:Y:S02]  /*24a0*/  FMNMX R22, R45, R22, !PT ;  /* 0x000000162d167209 */ /* 0x000fe40007800000 */
[----:B------:R-:W-:Y:S02]  /*24b0*/  FMNMX R17, R48, R17, !PT ;  /* 0x0000001130117209 */ /* 0x000fe40007800000 */
[----:B------:R-:W-:Y:S02]  /*24c0*/  FMNMX R19, R52, R19, !PT ;  /* 0x0000001334137209 */ /* 0x000fe40007800000 */
[----:B------:R-:W-:Y:S02]  /*24d0*/  FMNMX R22, R53, R22, !PT ;  /* 0x0000001635167209 */ /* 0x000fe40007800000 */
[----:B------:R-:W-:-:S02]  /*24e0*/  FMNMX R17, R56, R17, !PT ;  /* 0x0000001138117209 */ /* 0x000fc40007800000 */
[----:B------:R-:W-:Y:S02]  /*24f0*/  FMNMX R20, R57, R20, !PT ;  /* 0x0000001439147209 */ /* 0x000fe40007800000 */
[----:B------:R-:W-:Y:S02]  /*2500*/  FMNMX R19, R60, R19, !PT ;  /* 0x000000133c137209 */ /* 0x000fe40007800000 */
[----:B------:R-:W-:Y:S02]  /*2510*/  FMNMX R22, R61, R22, !PT ;  /* 0x000000163d167209 */ /* 0x000fe40007800000 */
[----:B------:R-:W-:Y:S02]  /*2520*/  FSEL R73, R73, -INF , P1 ;  /* 0xff80000049497808 */ /* 0x000fe40000800000 */
[----:B------:R-:W-:Y:S02]  /*2530*/  FSEL R76, R76, -INF , P2 ;  /* 0xff8000004c4c7808 */ /* 0x000fe40001000000 */
[----:B------:R-:W-:-:S02]  /*2540*/  FSEL R77, R77, -INF , P3 ;  /* 0xff8000004d4d7808 */ /* 0x000fc40001800000 */
[----:B------:R-:W-:Y:S02]  /*2550*/  FMNMX R17, R64, R17, !PT ;  /* 0x0000001140117209 */ /* 0x000fe40007800000 */
[----:B------:R-:W-:Y:S02]  /*2560*/  FMNMX R20, R65, R20, !PT ;  /* 0x0000001441147209 */ /* 0x000fe40007800000 */
[----:B------:R-:W-:Y:S02]  /*2570*/  FMNMX R19, R68, R19, !PT ;  /* 0x0000001344137209 */ /* 0x000fe40007800000 */
[----:B------:R-:W-:Y:S02]  /*2580*/  FMNMX R22, R69, R22, !PT ;  /* 0x0000001645167209 */ /* 0x000fe40007800000 */
[----:B------:R-:W-:Y:S02]  /*2590*/  FSEL R85, R85, -INF , !P0 ;  /* 0xff80000055557808 */ /* 0x000fe40004000000 */
[----:B------:R-:W-:-:S02]  /*25a0*/  FSEL R80, R80, -INF , P4 ;  /* 0xff80000050507808 */ /* 0x000fc40002000000 */
[----:B------:R-:W-:Y:S02]  /*25b0*/  FSEL R81, R81, -INF , P5 ;  /* 0xff80000051517808 */ /* 0x000fe40002800000 */
[----:B------:R-:W-:Y:S02]  /*25c0*/  FSEL R84, R84, -INF , P6 ;  /* 0xff80000054547808 */ /* 0x000fe40003000000 */
[----:B------:R-:W-:Y:S02]  /*25d0*/  FMNMX R17, R72, R17, !PT ;  /* 0x0000001148117209 */ /* 0x000fe40007800000 */
[----:B------:R-:W-:Y:S02]  /*25e0*/  FMNMX R20, R73, R20, !PT ;  /* 0x0000001449147209 */ /* 0x000fe40007800000 */
[----:B------:R-:W-:Y:S02]  /*25f0*/  FMNMX R19, R76, R19, !PT ;  /* 0x000000134c137209 */ /* 0x000fe40007800000 */
[----:B------:R-:W-:-:S02]  /*2600*/  FMNMX R22, R77, R22, !PT ;  /* 0x000000164d167209 */ /* 0x000fc40007800000 */
[----:B------:R-:W-:Y:S02]  /*2610*/  FMNMX R17, R80, R17, !PT ;  /* 0x0000001150117209 */ /* 0x000fe40007800000 */
[----:B------:R-:W-:Y:S02]  /*2620*/  FMNMX R20, R81, R20, !PT ;  /* 0x0000001451147209 */ /* 0x000fe40007800000 */
[----:B------:R-:W-:Y:S02]  /*2630*/  FMNMX R19, R84, R19, !PT ;  /* 0x0000001354137209 */ /* 0x000fe40007800000 */
[----:B------:R-:W-:Y:S02]  /*2640*/  FMNMX R22, R85, R22, !PT ;  /* 0x0000001655167209 */ /* 0x000fe40007800000 */
[----:B------:R-:W-:Y:S02]  /*2650*/  FMNMX R17, R17, R20, !PT ;  /* 0x0000001411117209 */ /* 0x000fe40007800000 */
[----:B------:R-:W-:-:S02]  /*2660*/  FMNMX R22, R19, R22, !PT ;  /* 0x0000001613167209 */ /* 0x000fc40007800000 */
[----:B------:R-:W-:Y:S02]  /*2670*/  LOP3.LUT R20, R18, 0xfffffff8, RZ, 0xc0, !PT ;  /* 0xfffffff812147812 */ /* 0x000fe400078ec0ff */
[----:B------:R-:W-:Y:S02]  /*2680*/  FMNMX R22, R17, R22, !PT ;  /* 0x0000001611167209 */ /* 0x000fe40007800000 */
[CC--:B------:R-:W-:Y:S02]  /*2690*/  ISETP.NE.AND P0, PT, R7.reuse, R20.reuse, PT ;  /* 0x000000140700720c */ /* 0x0c0fe40003f05270 */
[C---:B------:R-:W-:Y:S01]  /*26a0*/  VIADDMNMX R20, R7.reuse, -R20, 0x2, PT ;  /* 0x0000000207147446 */ /* 0x040fe20003800914 */
[----:B------:R-:W1:Y:S01]  /*26b0*/  SHFL.BFLY PT, R17, R22, 0x2, 0x1f ;  /* 0x0c401f0016117f89 */ /* 0x000e6200000e0000 */
[----:B------:R-:W-:Y:S02]  /*26c0*/  ISETP.LT.AND P0, PT, R7, RZ, P0 ;  /* 0x000000ff0700720c */ /* 0x000fe40000701270 */
[----:B-1----:R-:W-:-:S02]  /*26d0*/  FMNMX R21, R22, R17, !PT ;  /* 0x0000001116157209 */ /* 0x002fc40007800000 */
[----:B------:R-:W-:-:S03]  /*26e0*/  SHF.R.S32.HI R17, RZ, 0x3, R18 ;  /* 0x00000003ff117819 */ /* 0x000fc60000011412 */
[----:B------:R-:W1:Y:S01]  /*26f0*/  SHFL.BFLY PT, R88, R21, 0x1, 0x1f ;  /* 0x0c201f0015587f89 */ /* 0x000e6200000e0000 */
[----:B------:R-:W-:-:S05]  /*2700*/  IADD3 R19, -R17, 0x1, RZ ;  /* 0x0000000111137810 */ /* 0x000fca0007ffe1ff */
[----:B------:R-:W-:-:S05]  /*2710*/  @!P0 IMAD.MOV R19, RZ, RZ, -R17 ;  /* 0x000000ffff138224 */ /* 0x000fca00078e0a11 */
[----:B------:R-:W-:-:S04]  /*2720*/  IADD3 R20, -R20, R19, R19 ;  /* 0x0000001314147210 */ /* 0x000fc80007ffe113 */
[----:B------:R-:W-:Y:S02]  /*2730*/  VIMNMX R20, R20, -0x20, !PT ;  /* 0xffffffe014147848 */ /* 0x000fe40007fe0100 */
[----:B-1----:R-:W-:-:S04]  /*2740*/  FMNMX R18, R21, R88, !PT ;  /* 0x0000005815127209 */ /* 0x002fc80007800000 */
[----:B------:R-:W-:-:S04]  /*2750*/  FSETP.NEU.AND P1, PT, R18, -INF , PT ;  /* 0xff8000001200780b */ /* 0x000fc80003f2d000 */
[----:B------:R-:W-:-:S05]  /*2760*/  FSEL R7, R18, RZ, P1 ;  /* 0x000000ff12077208 */ /* 0x000fca0000800000 */
[----:B------:R-:W-:Y:S01]  /*2770*/  FMUL R98, R7, UR8 ;  /* 0x0000000807627c20 */ /* 0x000fe20008400000 */
[----:B------:R-:W-:-:S03]  /*2780*/  VIADD R7, R20, 0x20 ;  /* 0x0000002014077836 */ /* 0x000fc60000000000 */
[--C-:B------:R-:W-:Y:S01]  /*2790*/  FFMA R22, R28, UR8, -R98.reuse ;  /* 0x000000081c167c23 */ /* 0x100fe20008000862 */
[--C-:B------:R-:W-:Y:S01]  /*27a0*/  FFMA R28, R9, UR8, -R98.reuse ;  /* 0x00000008091c7c23 */ /* 0x100fe20008000862 */
[----:B------:R-:W-:Y:S01]  /*27b0*/  SHF.R.U32.HI R7, RZ, R7, R23 ;  /* 0x00000007ff077219 */ /* 0x000fe20000011617 */
[--C-:B------:R-:W-:Y:S01]  /*27c0*/  FFMA R24, R24, UR8, -R98.reuse ;  /* 0x0000000818187c23 */ /* 0x100fe20008000862 */
[--C-:B------:R-:W-:Y:S01]  /*27d0*/  FFMA R21, R25, UR8, -R98.reuse ;  /* 0x0000000819157c23 */ /* 0x100fe20008000862 */
[--C-:B------:R-:W-:Y:S01]  /*27e0*/  FFMA R25, R29, UR8, -R98.reuse ;  /* 0x000000081d197c23 */ /* 0x100fe20008000862 */
[C---:B------:R-:W-:Y:S01]  /*27f0*/  R2P PR, R7.reuse, 0x7e ;  /* 0x0000007e07007804 */ /* 0x040fe20000000000 */
[----:B------:R1:W2:Y:S01]  /*2800*/  MUFU.EX2 R20, R24 ;  /* 0x0000001800147308 */ /* 0x0002a20000000800 */
[----:B------:R-:W-:Y:S01]  /*2810*/  LOP3.LUT R9, R7, 0x1, RZ, 0xc0, !PT ;  /* 0x0000000107097812 */ /* 0x000fe200078ec0ff */
[--C-:B------:R-:W-:Y:S01]  /*2820*/  FFMA R29, R36, UR8, -R98.reuse ;  /* 0x00000008241d7c23 */ /* 0x100fe20008000862 */
[--C-:B------:R-:W-:Y:S01]  /*2830*/  FFMA R37, R45, UR8, -R98.reuse ;  /* 0x000000082d257c23 */ /* 0x100fe20008000862 */
[----:B------:R-:W-:Y:S01]  /*2840*/  FSEL R17, R27, -INF , P1 ;  /* 0xff8000001b117808 */ /* 0x000fe20000800000 */
[--C-:B------:R-:W-:Y:S01]  /*2850*/  FFMA R27, R32, UR8, -R98.reuse ;  /* 0x00000008201b7c23 */ /* 0x100fe20008000862 */
[----:B------:R-:W-:Y:S01]  /*2860*/  FSEL R23, R30, -INF , P2 ;  /* 0xff8000001e177808 */ /* 0x000fe20001000000 */
[--C-:B------:R-:W-:Y:S01]  /*2870*/  FFMA R30, R15, UR8, -R98.reuse ;  /* 0x000000080f1e7c23 */ /* 0x100fe20008000862 */
[----:B------:R-:W-:Y:S01]  /*2880*/  FSEL R88, R31, -INF , P3 ;  /* 0xff8000001f587808 */ /* 0x000fe20001800000 */
[--C-:B-1----:R-:W-:Y:S01]  /*2890*/  FFMA R24, R40, UR8, -R98.reuse ;  /* 0x0000000828187c23 */ /* 0x102fe20008000862 */
[----:B------:R-:W-:Y:S01]  /*28a0*/  FSEL R90, R34, -INF , P4 ;  /* 0xff800000225a7808 */ /* 0x000fe20002000000 */
[----:B------:R-:W1:Y:S01]  /*28b0*/  MUFU.EX2 R21, R21 ;  /* 0x0000001500157308 */ /* 0x000e620000000800 */
[----:B------:R-:W-:Y:S01]  /*28c0*/  FSEL R92, R35, -INF , P5 ;  /* 0xff800000235c7808 */ /* 0x000fe20002800000 */
[--C-:B------:R-:W-:Y:S01]  /*28d0*/  FFMA R32, R48, UR8, -R98.reuse ;  /* 0x0000000830207c23 */ /* 0x100fe20008000862 */
[----:B------:R-:W-:Y:S01]  /*28e0*/  FSEL R38, R38, -INF , P6 ;  /* 0xff80000026267808 */ /* 0x000fe20003000000 */
[--C-:B------:R-:W-:Y:S01]  /*28f0*/  FFMA R48, R72, UR8, -R98.reuse ;  /* 0x0000000848307c23 */ /* 0x100fe20008000862 */
[----:B------:R-:W-:Y:S01]  /*2900*/  R2P PR, R7.B1, 0x7f ;  /* 0x0000007f07007804 */ /* 0x000fe20000001000 */
[--C-:B------:R-:W-:Y:S01]  /*2910*/  FFMA R45, R65, UR8, -R98.reuse ;  /* 0x00000008412d7c23 */ /* 0x100fe20008000862 */
[----:B------:R-:W-:Y:S01]  /*2920*/  FMNMX R40, R17, R92, !PT ;  /* 0x0000005c11287209 */ /* 0x000fe20007800000 */
[----:B------:R-:W3:Y:S01]  /*2930*/  MUFU.EX2 R22, R22 ;  /* 0x0000001600167308 */ /* 0x000ee20000000800 */
[--C-:B------:R-:W-:Y:S01]  /*2940*/  FFMA R33, R49, UR8, -R98.reuse ;  /* 0x0000000831217c23 */ /* 0x100fe20008000862 */
[----:B------:R-:W-:Y:S01]  /*2950*/  FSEL R89, R42, -INF , P0 ;  /* 0xff8000002a597808 */ /* 0x000fe20000000000 */
[--C-:B------:R-:W-:Y:S01]  /*2960*/  FFMA R49, R73, UR8, -R98.reuse ;  /* 0x0000000849317c23 */ /* 0x100fe20008000862 */
[----:B------:R-:W-:Y:S01]  /*2970*/  FSEL R91, R43, -INF , P1 ;  /* 0xff8000002b5b7808 */ /* 0x000fe20000800000 */
[--C-:B------:R-:W-:Y:S01]  /*2980*/  FFMA R43, R61, UR8, -R98.reuse ;  /* 0x000000083d2b7c23 */ /* 0x100fe20008000862 */
[----:B------:R-:W-:Y:S01]  /*2990*/  FSEL R93, R46, -INF , P2 ;  /* 0xff8000002e5d7808 */ /* 0x000fe20001000000 */
[--C-:B------:R-:W-:Y:S01]  /*29a0*/  FFMA R46, R68, UR8, -R98.reuse ;  /* 0x00000008442e7c23 */ /* 0x100fe20008000862 */
[----:B------:R-:W-:Y:S01]  /*29b0*/  FSEL R94, R47, -INF , P3 ;  /* 0xff8000002f5e7808 */ /* 0x000fe20001800000 */
[----:B------:R-:W-:Y:S01]  /*29c0*/  MUFU.EX2 R25, R25 ;  /* 0x0000001900197308 */ /* 0x000fe20000000800 */
[----:B------:R-:W-:Y:S01]  /*29d0*/  FSEL R95, R50, -INF , P4 ;  /* 0xff800000325f7808 */ /* 0x000fe20002000000 */
[--C-:B------:R-:W-:Y:S01]  /*29e0*/  FFMA R47, R69, UR8, -R98.reuse ;  /* 0x00000008452f7c23 */ /* 0x100fe20008000862 */
[----:B------:R-:W-:Y:S01]  /*29f0*/  FSEL R96, R51, -INF , P5 ;  /* 0xff80000033607808 */ /* 0x000fe20002800000 */
[--C-:B------:R-:W-:Y:S01]  /*2a00*/  FFMA R51, R77, UR8, -R98.reuse ;  /* 0x000000084d337c23 */ /* 0x100fe20008000862 */
[----:B------:R-:W-:Y:S01]  /*2a10*/  FSEL R97, R54, -INF , P6 ;  /* 0xff80000036617808 */ /* 0x000fe20003000000 */
[--C-:B------:R-:W-:Y:S01]  /*2a20*/  FFMA R34, R52, UR8, -R98.reuse ;  /* 0x0000000834227c23 */ /* 0x100fe20008000862 */
[----:B------:R-:W-:Y:S01]  /*2a30*/  R2P PR, R7.B2, 0x7f ;  /* 0x0000007f07007804 */ /* 0x000fe20000002000 */
[----:B------:R-:W-:Y:S01]  /*2a40*/  MUFU.EX2 R28, R28 ;  /* 0x0000001c001c7308 */ /* 0x000fe20000000800 */
[----:B------:R-:W-:Y:S01]  /*2a50*/  FMNMX R42, R23, R38, !PT ;  /* 0x00000026172a7209 */ /* 0x000fe20007800000 */
[--C-:B------:R-:W-:Y:S01]  /*2a60*/  FFMA R52, R80, UR8, -R98.reuse ;  /* 0x0000000850347c23 */ /* 0x100fe20008000862 */
[----:B------:R-:W-:Y:S01]  /*2a70*/  FMNMX R15, R91, R40, !PT ;  /* 0x000000285b0f7209 */ /* 0x000fe20007800000 */
[--C-:B------:R-:W-:Y:S01]  /*2a80*/  FFMA R31, R41, UR8, -R98.reuse ;  /* 0x00000008291f7c23 */ /* 0x100fe20008000862 */
[----:B------:R-:W-:Y:S01]  /*2a90*/  FSEL R58, R58, -INF , P0 ;  /* 0xff8000003a3a7808 */ /* 0x000fe20000000000 */
[--C-:B------:R-:W-:Y:S01]  /*2aa0*/  FFMA R50, R76, UR8, -R98.reuse ;  /* 0x000000084c327c23 */ /* 0x100fe20008000862 */
[----:B------:R-:W-:Y:S01]  /*2ab0*/  ISETP.NE.U32.AND P0, PT, R9, 0x1, PT ;  /* 0x000000010900780c */ /* 0x000fe20003f05070 */
[----:B------:R-:W-:Y:S01]  /*2ac0*/  MUFU.EX2 R27, R27 ;  /* 0x0000001b001b7308 */ /* 0x000fe20000000800 */
[----:B------:R-:W-:Y:S01]  /*2ad0*/  FSEL R59, R59, -INF , P1 ;  /* 0xff8000003b3b7808 */ /* 0x000fe20000800000 */
[--C-:B------:R-:W-:Y:S01]  /*2ae0*/  FFMA R35, R53, UR8, -R98.reuse ;  /* 0x0000000835237c23 */ /* 0x100fe20008000862 */
[----:B------:R-:W-:Y:S01]  /*2af0*/  FSEL R9, R26, -INF , !P0 ;  /* 0xff8000001a097808 */ /* 0x000fe20004000000 */
[--C-:B------:R-:W-:Y:S01]  /*2b00*/  FFMA R26, R44, UR8, -R98.reuse ;  /* 0x000000082c1a7c23 */ /* 0x100fe20008000862 */
[----:B------:R-:W-:Y:S01]  /*2b10*/  LOP3.LUT P0, RZ, R7, 0x80, RZ, 0xc0, !PT ;  /* 0x0000008007ff7812 */ /* 0x000fe2000780c0ff */
[--C-:B------:R-:W-:Y:S01]  /*2b20*/  FFMA R41, R57, UR8, -R98.reuse ;  /* 0x0000000839297c23 */ /* 0x100fe20008000862 */
[----:B------:R-:W-:Y:S01]  /*2b30*/  FSEL R62, R62, -INF , P2 ;  /* 0xff8000003e3e7808 */ /* 0x000fe20001000000 */
[----:B------:R-:W-:Y:S01]  /*2b40*/  MUFU.EX2 R30, R30 ;  /* 0x0000001e001e7308 */ /* 0x000fe20000000800 */
[----:B------:R-:W-:Y:S01]  /*2b50*/  FSEL R39, R39, -INF , P0 ;  /* 0xff80000027277808 */ /* 0x000fe20000000000 */
[--C-:B------:R-:W-:Y:S01]  /*2b60*/  FFMA R53, R81, UR8, -R98.reuse ;  /* 0x0000000851357c23 */ /* 0x100fe20008000862 */
[----:B------:R-:W-:Y:S01]  /*2b70*/  LOP3.LUT P0, RZ, R7, 0x8000, RZ, 0xc0, !PT ;  /* 0x0000800007ff7812 */ /* 0x000fe2000780c0ff */
[--C-:B------:R-:W-:Y:S01]  /*2b80*/  FFMA R54, R84, UR8, -R98.reuse ;  /* 0x0000000854367c23 */ /* 0x100fe20008000862 */
[----:B------:R-:W-:Y:S01]  /*2b90*/  FSEL R63, R63, -INF , P3 ;  /* 0xff8000003f3f7808 */ /* 0x000fe20001800000 */
[----:B------:R-:W-:Y:S01]  /*2ba0*/  FFMA R121, R85, UR8, -R98 ;  /* 0x0000000855797c23 */ /* 0x000fe20008000862 */
[----:B------:R-:W-:Y:S01]  /*2bb0*/  FSEL R55, R55, -INF , P0 ;  /* 0xff80000037377808 */ /* 0x000fe20000000000 */
[----:B------:R-:W-:Y:S01]  /*2bc0*/  MUFU.EX2 R29, R29 ;  /* 0x0000001d001d7308 */ /* 0x000fe20000000800 */
[----:B------:R-:W-:-:S02]  /*2bd0*/  LOP3.LUT P0, RZ, R7, 0x800000, RZ, 0xc0, !PT ;  /* 0x0080000007ff7812 */ /* 0x000fc4000780c0ff */
[----:B------:R-:W-:Y:S02]  /*2be0*/  FSEL R66, R66, -INF , P4 ;  /* 0xff80000042427808 */ /* 0x000fe40002000000 */
[----:B------:R-:W-:Y:S02]  /*2bf0*/  FSEL R71, R71, -INF , P0 ;  /* 0xff80000047477808 */ /* 0x000fe40000000000 */
[----:B------:R-:W-:Y:S01]  /*2c00*/  FSEL R67, R67, -INF , P5 ;  /* 0xff80000043437808 */ /* 0x000fe20002800000 */
[----:B------:R-:W-:Y:S01]  /*2c10*/  MUFU.EX2 R24, R24 ;  /* 0x0000001800187308 */ /* 0x000fe20000000800 */
[----:B------:R-:W-:Y:S02]  /*2c20*/  FSEL R70, R70, -INF , P6 ;  /* 0xff80000046467808 */ /* 0x000fe40003000000 */
[----:B------:R-:W-:Y:S02]  /*2c30*/  R2P PR, R7.B3, 0x7f ;  /* 0x0000007f07007804 */ /* 0x000fe40000003000 */
[----:B------:R-:W-:-:S02]  /*2c40*/  FMNMX R36, R9, R90, !PT ;  /* 0x0000005a09247209 */ /* 0x000fc40007800000 */
[----:B------:R-:W-:Y:S01]  /*2c50*/  FMNMX R42, R93, R42, !PT ;  /* 0x0000002a5d2a7209 */ /* 0x000fe20007800000 */
[----:B------:R-:W-:Y:S01]  /*2c60*/  MUFU.EX2 R31, R31 ;  /* 0x0000001f001f7308 */ /* 0x000fe20000000800 */
[----:B------:R-:W-:Y:S02]  /*2c70*/  FSEL R74, R74, -INF , P0 ;  /* 0xff8000004a4a7808 */ /* 0x000fe40000000000 */
[----:B------:R-:W-:Y:S02]  /*2c80*/  ISETP.GT.AND P0, PT, R7, -0x1, PT ;  /* 0xffffffff0700780c */ /* 0x000fe40003f04270 */
[----:B------:R-:W-:Y:S02]  /*2c90*/  FMNMX R7, R88, R39, !PT ;  /* 0x0000002758077209 */ /* 0x000fe40007800000 */
[----:B------:R-:W-:Y:S01]  /*2ca0*/  FMNMX R36, R89, R36, !PT ;  /* 0x0000002459247209 */ /* 0x000fe20007800000 */
[----:B------:R-:W-:Y:S01]  /*2cb0*/  MUFU.EX2 R26, R26 ;  /* 0x0000001a001a7308 */ /* 0x000fe20000000800 */
[----:B------:R-:W-:-:S02]  /*2cc0*/  FMNMX R40, R94, R7, !PT ;  /* 0x000000075e287209 */ /* 0x000fc40007800000 */
[----:B------:R-:W-:Y:S02]  /*2cd0*/  FMNMX R7, R95, R36, !PT ;  /* 0x000000245f077209 */ /* 0x000fe40007800000 */
[----:B------:R-:W-:Y:S02]  /*2ce0*/  FMNMX R36, R96, R15, !PT ;  /* 0x0000000f60247209 */ /* 0x000fe40007800000 */
[----:B------:R-:W-:Y:S01]  /*2cf0*/  FMNMX R15, R97, R42, !PT ;  /* 0x0000002a610f7209 */ /* 0x000fe20007800000 */
[----:B------:R-:W-:Y:S01]  /*2d00*/  MUFU.EX2 R37, R37 ;  /* 0x0000002500257308 */ /* 0x000fe20000000800 */
[----:B------:R-:W-:Y:S01]  /*2d10*/  FMNMX R42, R55, R40, !PT ;  /* 0x00000028372a7209 */ /* 0x000fe20007800000 */
[----:B------:R-:W-:Y:S01]  /*2d20*/  FFMA R40, R56, UR8, -R98 ;  /* 0x0000000838287c23 */ /* 0x000fe20008000862 */
[----:B------:R-:W-:Y:S02]  /*2d30*/  FMNMX R7, R58, R7, !PT ;  /* 0x000000073a077209 */ /* 0x000fe40007800000 */
[----:B------:R-:W-:-:S02]  /*2d40*/  FMNMX R36, R59, R36, !PT ;  /* 0x000000243b247209 */ /* 0x000fc40007800000 */
[----:B------:R-:W-:Y:S01]  /*2d50*/  FMNMX R15, R62, R15, !PT ;  /* 0x0000000f3e0f7209 */ /* 0x000fe20007800000 */
[----:B------:R-:W-:Y:S01]  /*2d60*/  MUFU.EX2 R32, R32 ;  /* 0x0000002000207308 */ /* 0x000fe20000000800 */
[----:B------:R-:W-:Y:S02]  /*2d70*/  FMNMX R42, R63, R42, !PT ;  /* 0x0000002a3f2a7209 */ /* 0x000fe40007800000 */
[----:B------:R-:W-:Y:S02]  /*2d80*/  FSEL R75, R75, -INF , P1 ;  /* 0xff8000004b4b7808 */ /* 0x000fe40000800000 */
[----:B------:R-:W-:Y:S02]  /*2d90*/  FSEL R78, R78, -INF , P2 ;  /* 0xff8000004e4e7808 */ /* 0x000fe40001000000 */
[----:B------:R-:W-:Y:S01]  /*2da0*/  FSEL R79, R79, -INF , P3 ;  /* 0xff8000004f4f7808 */ /* 0x000fe20001800000 */
[----:B------:R-:W-:Y:S01]  /*2db0*/  MUFU.EX2 R33, R33 ;  /* 0x0000002100217308 */ /* 0x000fe20000000800 */
[----:B------:R-:W-:-:S02]  /*2dc0*/  FMNMX R7, R66, R7, !PT ;  /* 0x0000000742077209 */ /* 0x000fc40007800000 */
[----:B------:R-:W-:Y:S02]  /*2dd0*/  FMNMX R36, R67, R36, !PT ;  /* 0x0000002443247209 */ /* 0x000fe40007800000 */
[----:B------:R-:W-:Y:S02]  /*2de0*/  FMNMX R15, R70, R15, !PT ;  /* 0x0000000f460f7209 */ /* 0x000fe40007800000 */
[----:B------:R-:W-:Y:S01]  /*2df0*/  FMNMX R42, R71, R42, !PT ;  /* 0x0000002a472a7209 */ /* 0x000fe20007800000 */
[----:B------:R-:W-:Y:S01]  /*2e00*/  MUFU.EX2 R34, R34 ;  /* 0x0000002200227308 */ /* 0x000fe20000000800 */
[----:B------:R-:W-:Y:S02]  /*2e10*/  FSEL R87, R87, -INF , !P0 ;  /* 0xff80000057577808 */ /* 0x000fe40004000000 */
[----:B------:R-:W-:Y:S02]  /*2e20*/  FSEL R82, R82, -INF , P4 ;  /* 0xff80000052527808 */ /* 0x000fe40002000000 */
[----:B------:R-:W-:-:S02]  /*2e30*/  FSEL R83, R83, -INF , P5 ;  /* 0xff80000053537808 */ /* 0x000fc40002800000 */
[----:B------:R-:W-:Y:S01]  /*2e40*/  FSEL R86, R86, -INF , P6 ;  /* 0xff80000056567808 */ /* 0x000fe20003000000 */
[----:B------:R-:W-:Y:S01]  /*2e50*/  MUFU.EX2 R35, R35 ;  /* 0x0000002300237308 */ /* 0x000fe20000000800 */
[----:B------:R-:W-:Y:S02]  /*2e60*/  FMNMX R7, R74, R7, !PT ;  /* 0x000000074a077209 */ /* 0x000fe40007800000 */
[----:B------:R-:W-:Y:S02]  /*2e70*/  FMNMX R36, R75, R36, !PT ;  /* 0x000000244b247209 */ /* 0x000fe40007800000 */
[----:B------:R-:W-:Y:S02]  /*2e80*/  FMNMX R15, R78, R15, !PT ;  /* 0x0000000f4e0f7209 */ /* 0x000fe40007800000 */
[----:B------:R-:W-:Y:S01]  /*2e90*/  FMNMX R44, R79, R42, !PT ;  /* 0x0000002a4f2c7209 */ /* 0x000fe20007800000 */
[----:B------:R-:W-:Y:S01]  /*2ea0*/  FFMA R42, R60, UR8, -R98 ;  /* 0x000000083c2a7c23 */ /* 0x000fe20008000862 */
        /* <DEDUP_REMOVED lines=8> */
[----:B------:R-:W-:Y:S01]  /*2f30*/  IMAD.MOV.U32 R15, RZ, RZ, RZ ;  /* 0x000000ffff0f7224 */ /* 0x000fe200078e00ff */
[----:B------:R-:W-:Y:S02]  /*2f40*/  IADD3 R56, P1, R14, 0x4000, RZ ;  /* 0x000040000e387810 */ /* 0x000fe40007f3e0ff */
[----:B------:R-:W-:Y:S01]  /*2f50*/  FMNMX R7, R7, R44, !PT ;  /* 0x0000002c07077209 */ /* 0x000fe20007800000 */
[----:B------:R-:W-:Y:S01]  /*2f60*/  FFMA R44, R64, UR8, -R98 ;  /* 0x00000008402c7c23 */ /* 0x000fe20008000862 */
[----:B------:R-:W-:Y:S01]  /*2f70*/  ISETP.NE.AND P2, PT, R2, RZ, PT ;  /* 0x000000ff0200720c */ /* 0x000fe20003f45270 */
[----:B------:R-:W-:Y:S01]  /*2f80*/  IMAD.X R57, RZ, RZ, RZ, P1 ;  /* 0x000000ffff397224 */ /* 0x000fe200008e06ff */
[----:B------:R-:W-:Y:S01]  /*2f90*/  MUFU.EX2 R42, R42 ;  /* 0x0000002a002a7308 */ /* 0x000fe20000000800 */
[----:B------:R-:W4:Y:S01]  /*2fa0*/  SHFL.BFLY PT, R36, R7, 0x2, 0x1f ;  /* 0x0c401f0007247f89 */ /* 0x000f2200000e0000 */
[----:B------:R-:W-:-:S02]  /*2fb0*/  MOV R84, R14 ;  /* 0x0000000e00547202 */ /* 0x000fc40000000f00 */
[----:B------:R-:W-:-:S04]  /*2fc0*/  MOV R57, R56 ;  /* 0x0000003800397202 */ /* 0x000fc80000000f00 */
[----:B------:R-:W-:Y:S08]  /*2fd0*/  MUFU.EX2 R43, R43 ;  /* 0x0000002b002b7308 */ /* 0x000ff00000000800 */
[----:B------:R-:W-:Y:S08]  /*2fe0*/  MUFU.EX2 R44, R44 ;  /* 0x0000002c002c7308 */ /* 0x000ff00000000800 */
[----:B------:R-:W-:Y:S01]  /*2ff0*/  MUFU.EX2 R45, R45 ;  /* 0x0000002d002d7308 */ /* 0x000fe20000000800 */
[----:B----4-:R-:W-:-:S05]  /*3000*/  FMNMX R36, R7, R36, !PT ;  /* 0x0000002407247209 */ /* 0x010fca0007800000 */
[----:B------:R-:W4:Y:S02]  /*3010*/  SHFL.BFLY PT, R19, R36, 0x1, 0x1f ;  /* 0x0c201f0024137f89 */ /* 0x000f2400000e0000 */
[----:B------:R-:W-:Y:S08]  /*3020*/  MUFU.EX2 R46, R46 ;  /* 0x0000002e002e7308 */ /* 0x000ff00000000800 */
[----:B------:R-:W-:Y:S08]  /*3030*/  MUFU.EX2 R47, R47 ;  /* 0x0000002f002f7308 */ /* 0x000ff00000000800 */
[----:B------:R-:W-:Y:S01]  /*3040*/  MUFU.EX2 R48, R48 ;  /* 0x0000003000307308 */ /* 0x000fe20000000800 */
[----:B----4-:R-:W-:Y:S01]  /*3050*/  FMNMX R19, R36, R19, !PT ;  /* 0x0000001324137209 */ /* 0x010fe20007800000 */
[----:B--2---:R-:W-:-:S06]  /*3060*/  FADD R36, RZ, R20 ;  /* 0x00000014ff247221 */ /* 0x004fcc0000000000 */
[----:B------:R-:W-:Y:S01]  /*3070*/  MUFU.EX2 R49, R49 ;  /* 0x0000003100317308 */ /* 0x000fe20000000800 */
[----:B------:R-:W-:-:S04]  /*3080*/  FSETP.NEU.AND P0, PT, R19, -INF , PT ;  /* 0xff8000001300780b */ /* 0x000fc80003f0d000 */
[----:B------:R-:W-:-:S03]  /*3090*/  FSEL R7, R19, RZ, P0 ;  /* 0x000000ff13077208 */ /* 0x000fc60000000000 */
[----:B------:R-:W-:Y:S02]  /*30a0*/  MUFU.EX2 R50, R50 ;  /* 0x0000003200327308 */ /* 0x000fe40000000800 */
[----:B------:R-:W-:Y:S01]  /*30b0*/  FMUL R64, R7, UR8 ;  /* 0x0000000807407c20 */ /* 0x000fe20008400000 */
[----:B------:R-:W-:-:S03]  /*30c0*/  IMAD.MOV.U32 R7, RZ, RZ, RZ ;  /* 0x000000ffff077224 */ /* 0x000fc600078e00ff */
[--C-:B------:R-:W-:Y:S01]  /*30d0*/  FFMA R38, R38, UR8, -R64.reuse ;  /* 0x0000000826267c23 */ /* 0x100fe20008000840 */
[--C-:B------:R-:W-:Y:S01]  /*30e0*/  FFMA R9, R9, UR8, -R64.reuse ;  /* 0x0000000809097c23 */ /* 0x100fe20008000840 */
[--C-:B------:R-:W-:Y:S01]  /*30f0*/  FFMA R39, R39, UR8, -R64.reuse ;  /* 0x0000000827277c23 */ /* 0x100fe20008000840 */
[--C-:B------:R-:W-:Y:S01]  /*3100*/  FFMA R17, R17, UR8, -R64.reuse ;  /* 0x0000000811117c23 */ /* 0x100fe20008000840 */
[----:B------:R2:W-:Y:S01]  /*3110*/  MUFU.EX2 R72, R38 ;  /* 0x0000002600487308 */ /* 0x0005e20000000800 */
[--C-:B------:R-:W-:Y:S01]  /*3120*/  FFMA R23, R23, UR8, -R64.reuse ;  /* 0x0000000817177c23 */ /* 0x100fe20008000840 */
[--C-:B------:R-:W-:Y:S01]  /*3130*/  FFMA R92, R92, UR8, -R64.reuse ;  /* 0x000000085c5c7c23 */ /* 0x100fe20008000840 */
[--C-:B------:R-:W-:Y:S01]  /*3140*/  FFMA R88, R88, UR8, -R64.reuse ;  /* 0x0000000858587c23 */ /* 0x100fe20008000840 */
[--C-:B------:R-:W-:Y:S01]  /*3150*/  FFMA R55, R55, UR8, -R64.reuse ;  /* 0x0000000837377c23 */ /* 0x100fe20008000840 */
[--C-:B------:R-:W-:Y:S01]  /*3160*/  FFMA R90, R90, UR8, -R64.reuse ;  /* 0x000000085a5a7c23 */ /* 0x100fe20008000840 */
[--C-:B------:R-:W-:Y:S01]  /*3170*/  FFMA R89, R89, UR8, -R64.reuse ;  /* 0x0000000859597c23 */ /* 0x100fe20008000840 */
[--C-:B------:R-:W-:Y:S01]  /*3180*/  FFMA R91, R91, UR8, -R64.reuse ;  /* 0x000000085b5b7c23 */ /* 0x100fe20008000840 */
[----:B------:R-:W4:Y:S01]  /*3190*/  MUFU.EX2 R65, R9 ;  /* 0x0000000900417308 */ /* 0x000f220000000800 */
[----:B--2---:R-:W-:Y:S01]  /*31a0*/  IADD3 R38, P0, R16, 0x4000, RZ ;  /* 0x0000400010267810 */ /* 0x004fe20007f1e0ff */
[--C-:B------:R-:W-:Y:S01]  /*31b0*/  FFMA R93, R93, UR8, -R64.reuse ;  /* 0x000000085d5d7c23 */ /* 0x100fe20008000840 */
[--C-:B------:R-:W-:Y:S01]  /*31c0*/  FFMA R94, R94, UR8, -R64.reuse ;  /* 0x000000085e5e7c23 */ /* 0x100fe20008000840 */
        /* <DEDUP_REMOVED lines=12> */
[----:B------:R5:W1:Y:S01]  /*3290*/  MUFU.EX2 R68, R17 ;  /* 0x0000001100447308 */ /* 0x000a620000000800 */
[----:B--2---:R-:W-:Y:S01]  /*32a0*/  IMAD.X R39, RZ, RZ, RZ, P0 ;  /* 0x000000ffff277224 */ /* 0x004fe200000e06ff */
[----:B------:R-:W-:Y:S01]  /*32b0*/  IADD3 R60, P0, R8, 0x4000, RZ ;  /* 0x00004000083c7810 */ /* 0x000fe20007f1e0ff */
[--C-:B------:R-:W-:Y:S01]  /*32c0*/  FFMA R86, R86, UR8, -R64.reuse ;  /* 0x0000000856567c23 */ /* 0x100fe20008000840 */
[--C-:B------:R-:W-:Y:S01]  /*32d0*/  FFMA R83, R83, UR8, -R64.reuse ;  /* 0x0000000853537c23 */ /* 0x100fe20008000840 */
[--C-:B------:R-:W-:Y:S01]  /*32e0*/  FFMA R82, R82, UR8, -R64.reuse ;  /* 0x0000000852527c23 */ /* 0x100fe20008000840 */
[--C-:B------:R-:W-:Y:S01]  /*32f0*/  FFMA R79, R79, UR8, -R64.reuse ;  /* 0x000000084f4f7c23 */ /* 0x100fe20008000840 */
[----:B------:R-:W-:Y:S01]  /*3300*/  IMAD.X R61, RZ, RZ, RZ, P0 ;  /* 0x000000ffff3d7224 */ /* 0x000fe200000e06ff */
[----:B------:R2:W1:Y:S01]  /*3310*/  MUFU.EX2 R69, R23 ;  /* 0x0000001700457308 */ /* 0x0004620000000800 */
[--C-:B------:R-:W-:Y:S01]  /*3320*/  FFMA R78, R78, UR8, -R64.reuse ;  /* 0x000000084e4e7c23 */ /* 0x100fe20008000840 */
[--C-:B------:R-:W-:Y:S01]  /*3330*/  FFMA R75, R75, UR8, -R64.reuse ;  /* 0x000000084b4b7c23 */ /* 0x100fe20008000840 */
[--C-:B------:R-:W-:Y:S01]  /*3340*/  FFMA R71, R71, UR8, -R64.reuse ;  /* 0x0000000847477c23 */ /* 0x100fe20008000840 */
[----:B------:R-:W-:Y:S01]  /*3350*/  MOV R60, R60 ;  /* 0x0000003c003c7202 */ /* 0x000fe20000000f00 */
[----:B------:R-:W-:Y:S01]  /*3360*/  FFMA R64, R74, UR8, -R64 ;  /* 0x000000084a407c23 */ /* 0x000fe20008000840 */
[----:B-----5:R-:W-:-:S02]  /*3370*/  IMAD.MOV.U32 R17, RZ, RZ, RZ ;  /* 0x000000ffff117224 */ /* 0x020fc400078e00ff */
[----:B------:R5:W-:Y:S01]  /*3380*/  MUFU.EX2 R73, R92 ;  /* 0x0000005c00497308 */ /* 0x000be20000000800 */
[----:B--2---:R-:W-:Y:S01]  /*3390*/  VIMNMX R23, RZ, UR60, !PT ;  /* 0x0000003cff177c48 */ /* 0x004fe2000ffe0100 */
[----:B------:R-:W-:Y:S01]  /*33a0*/  IMAD.MOV.U32 R9, RZ, RZ, RZ ;  /* 0x000000ffff097224 */ /* 0x000fe200078e00ff */
[----:B------:R-:W-:Y:S02]  /*33b0*/  MOV R81, R16 ;  /* 0x0000001000517202 */ /* 0x000fe40000000f00 */
[----:B------:R-:W-:Y:S02]  /*33c0*/  IADD3 R56, -R23, UR14, RZ ;  /* 0x0000000e17387c10 */ /* 0x000fe4000fffe1ff */
[----:B------:R-:W-:Y:S01]  /*33d0*/  MOV R85, R8 ;  /* 0x0000000800557202 */ /* 0x000fe20000000f00 */
[----:B------:R1:W-:Y:S01]  /*33e0*/  MUFU.EX2 R80, R55 ;  /* 0x0000003700507308 */ /* 0x0003e20000000800 */
[----:B-----5:R-:W-:Y:S02]  /*33f0*/  MOV R92, R38 ;  /* 0x00000026005c7202 */ /* 0x020fe40000000f00 */
[----:B------:R-:W-:-:S02]  /*3400*/  IADD3 R38, P0, R6, 0x4000, RZ ;  /* 0x0000400006267810 */ /* 0x000fc40007f1e0ff */
[----:B------:R-:W-:-:S03]  /*3410*/  R2UR UR9, R56 ;  /* 0x00000000380972ca */ /* 0x000fc600000e0000 */
[----:B------:R-:W2:Y:S01]  /*3420*/  MUFU.EX2 R88, R88 ;  /* 0x0000005800587308 */ /* 0x000ea20000000800 */
[----:B-1----:R-:W-:Y:S01]  /*3430*/  FADD R55, R21, R36 ;  /* 0x0000002415377221 */ /* 0x002fe20000000000 */
[----:B------:R-:W-:Y:S01]  /*3440*/  IMAD.X R39, RZ, RZ, RZ, P0 ;  /* 0x000000ffff277224 */ /* 0x000fe200000e06ff */
[----:B------:R-:W-:Y:S01]  /*3450*/  ISETP.GE.AND P0, PT, R56, 0x1, PT ;  /* 0x000000013800780c */ /* 0x000fe20003f06270 */
[----:B------:R-:W-:Y:S02]  /*3460*/  @!P2 IMAD.MOV.U32 R56, RZ, RZ, 0x1 ;  /* 0x00000001ff38a424 */ /* 0x000fe400078e00ff */
[----:B---3--:R-:W-:Y:S01]  /*3470*/  FADD R36, R22, R55 ;  /* 0x0000003716247221 */ /* 0x008fe20000000000 */
[----:B----4-:R-:W-:Y:S01]  /*3480*/  FADD R55, RZ, R65 ;  /* 0x00000041ff377221 */ /* 0x010fe20000000000 */
[----:B------:R-:W-:Y:S01]  /*3490*/  MOV R61, R38 ;  /* 0x00000026003d7202 */ /* 0x000fe20000000f00 */
[----:B------:R-:W1:Y:S01]  /*34a0*/  MUFU.EX2 R90, R90 ;  /* 0x0000005a005a7308 */ /* 0x000e620000000800 */
[----:B------:R-:W-:Y:S01]  /*34b0*/  FADD R39, R25, R36 ;  /* 0x0000002419277221 */ /* 0x000fe20000000000 */
[----:B------:R-:W-:Y:S01]  /*34c0*/  FADD R38, R68, R55 ;  /* 0x0000003744267221 */ /* 0x000fe20000000000 */
[----:B------:R3:W-:Y:S01]  /*34d0*/  @!P2 SYNCS.ARRIVE.TRANS64.ART0 RZ, [UR13+0x18], R56 ;  /* 0x00001838ffffa9a7 */ /* 0x0007e2000850000d */
[----:B------:R-:W-:Y:S01]  /*34e0*/  UISETP.GT.AND UP0, UPT, UR9, URZ, UPT ;  /* 0x0000003f0900728c */ /* 0x000fe2000bf04270 */
[----:B------:R-:W-:Y:S01]  /*34f0*/  FADD R36, R28, R39 ;  /* 0x000000271c247221 */ /* 0x000fe20000000000 */
[----:B------:R-:W-:Y:S01]  /*3500*/  FADD R55, R69, R38 ;  /* 0x0000002645377221 */ /* 0x000fe20000000000 */
[C---:B------:R-:W-:Y:S01]  /*3510*/  F2FP.F16.F32.PACK_AB R28, R27.reuse, R28 ;  /* 0x0000001c1b1c723e */ /* 0x040fe200000000ff */
[----:B------:R-:W4:Y:S01]  /*3520*/  MUFU.EX2 R89, R89 ;  /* 0x0000005900597308 */ /* 0x000f220000000800 */
[----:B------:R-:W-:Y:S01]  /*3530*/  FADD R39, R27, R36 ;  /* 0x000000241b277221 */ /* 0x000fe20000000000 */
[----:B--2---:R-:W-:-:S03]  /*3540*/  FADD R55, R88, R55 ;  /* 0x0000003758377221 */ /* 0x004fc60000000000 */
[----:B------:R-:W-:Y:S01]  /*3550*/  FADD R36, R30, R39 ;  /* 0x000000271e247221 */ /* 0x000fe20000000000 */
[C---:B------:R-:W-:Y:S02]  /*3560*/  F2FP.F16.F32.PACK_AB R30, R29.reuse, R30 ;  /* 0x0000001e1d1e723e */ /* 0x040fe400000000ff */
[----:B------:R2:W5:Y:S01]  /*3570*/  MUFU.EX2 R76, R91 ;  /* 0x0000005b004c7308 */ /* 0x0005620000000800 */
[----:B-1----:R-:W-:Y:S01]  /*3580*/  FADD R38, R90, R55 ;  /* 0x000000375a267221 */ /* 0x002fe20000000000 */
[----:B------:R-:W-:Y:S01]  /*3590*/  FADD R39, R29, R36 ;  /* 0x000000241d277221 */ /* 0x000fe20000000000 */
[C---:B------:R-:W-:Y:S02]  /*35a0*/  F2FP.F16.F32.PACK_AB R29, R73.reuse, R90 ;  /* 0x0000005a491d723e */ /* 0x040fe400000000ff */
[----:B------:R-:W-:Y:S01]  /*35b0*/  FADD R55, R73, R38 ;  /* 0x0000002649377221 */ /* 0x000fe20000000000 */
[----:B------:R-:W-:Y:S01]  /*35c0*/  FADD R36, R24, R39 ;  /* 0x0000002718247221 */ /* 0x000fe20000000000 */
[C---:B------:R-:W-:Y:S01]  /*35d0*/  F2FP.F16.F32.PACK_AB R24, R31.reuse, R24 ;  /* 0x000000181f18723e */ /* 0x040fe200000000ff */
[----:B------:R-:W1:Y:S01]  /*35e0*/  MUFU.EX2 R93, R93 ;  /* 0x0000005d005d7308 */ /* 0x000e620000000800 */
[----:B------:R-:W-:Y:S01]  /*35f0*/  FADD R38, R72, R55 ;  /* 0x0000003748267221 */ /* 0x000fe20000000000 */
[----:B------:R-:W-:Y:S01]  /*3600*/  FADD R39, R31, R36 ;  /* 0x000000241f277221 */ /* 0x000fe20000000000 */
[----:B--2---:R-:W-:-:S02]  /*3610*/  MOV R91, R6 ;  /* 0x00000006005b7202 */ /* 0x004fc40000000f00 */
[----:B------:R-:W-:Y:S01]  /*3620*/  FADD R38, R77, R38 ;  /* 0x000000264d267221 */ /* 0x000fe20000000000 */
[----:B------:R-:W-:Y:S01]  /*3630*/  FADD R36, R26, R39 ;  /* 0x000000271a247221 */ /* 0x000fe20000000000 */
[----:B------:R-:W-:Y:S01]  /*3640*/  F2FP.F16.F32.PACK_AB R26, R37, R26 ;  /* 0x0000001a251a723e */ /* 0x000fe200000000ff */
[----:B------:R-:W2:Y:S01]  /*3650*/  MUFU.EX2 R94, R94 ;  /* 0x0000005e005e7308 */ /* 0x000ea20000000800 */
[----:B----4-:R-:W-:Y:S01]  /*3660*/  FADD R55, R89, R38 ;  /* 0x0000002659377221 */ /* 0x010fe20000000000 */
[----:B------:R-:W-:Y:S01]  /*3670*/  FADD R39, R37, R36 ;  /* 0x0000002425277221 */ /* 0x000fe20000000000 */
[----:B------:R-:W-:Y:S02]  /*3680*/  F2FP.F16.F32.PACK_AB R37, R68, R65 ;  /* 0x000000414425723e */ /* 0x000fe400000000ff */
[----:B-----5:R-:W-:Y:S01]  /*3690*/  FADD R38, R76, R55 ;  /* 0x000000374c267221 */ /* 0x020fe20000000000 */
[----:B------:R-:W-:Y:S01]  /*36a0*/  FADD R36, R32, R39 ;  /* 0x0000002720247221 */ /* 0x000fe20000000000 */
[----:B------:R-:W-:Y:S01]  /*36b0*/  F2FP.F16.F32.PACK_AB R39, R88, R69 ;  /* 0x000000455827723e */ /* 0x000fe200000000ff */
[----:B------:R-:W4:Y:S01]  /*36c0*/  MUFU.EX2 R95, R95 ;  /* 0x0000005f005f7308 */ /* 0x000f220000000800 */
[----:B-1----:R-:W-:Y:S01]  /*36d0*/  FADD R55, R93, R38 ;  /* 0x000000265d377221 */ /* 0x002fe20000000000 */
[C---:B------:R-:W-:Y:S01]  /*36e0*/  FADD R31, R33.reuse, R36 ;  /* 0x00000024211f7221 */ /* 0x040fe20000000000 */
[----:B------:R-:W-:-:S03]  /*36f0*/  F2FP.F16.F32.PACK_AB R32, R33, R32 ;  /* 0x000000202120723e */ /* 0x000fc600000000ff */
[----:B------:R-:W-:Y:S01]  /*3700*/  FADD R36, R34, R31 ;  /* 0x0000001f22247221 */ /* 0x000fe20000000000 */
[----:B------:R-:W-:Y:S01]  /*3710*/  F2FP.F16.F32.PACK_AB R34, R35, R34 ;  /* 0x000000222322723e */ /* 0x000fe200000000ff */
[----:B------:R-:W3:Y:S01]  /*3720*/  MUFU.EX2 R96, R96 ;  /* 0x0000006000607308 */ /* 0x000ee20000000800 */
[----:B--2---:R-:W-:-:S07]  /*3730*/  FADD R38, R94, R55 ;  /* 0x000000375e267221 */ /* 0x004fce0000000000 */
[----:B------:R-:W1:Y:S01]  /*3740*/  MUFU.EX2 R97, R97 ;  /* 0x0000006100617308 */ /* 0x000e620000000800 */
[----:B----4-:R-:W-:Y:S01]  /*3750*/  FADD R27, R95, R38 ;  /* 0x000000265f1b7221 */ /* 0x010fe20000000000 */
[----:B------:R-:W-:Y:S02]  /*3760*/  F2FP.F16.F32.PACK_AB R38, R25, R22 ;  /* 0x000000161926723e */ /* 0x000fe400000000ff */
[----:B------:R-:W-:-:S04]  /*3770*/  F2FP.F16.F32.PACK_AB R25, R76, R89 ;  /* 0x000000594c19723e */ /* 0x000fc800000000ff */
[----:B------:R-:W2:Y:S01]  /*3780*/  MUFU.EX2 R58, R58 ;  /* 0x0000003a003a7308 */ /* 0x000ea20000000800 */
[C---:B---3--:R-:W-:Y:S01]  /*3790*/  FADD R56, R96.reuse, R27 ;  /* 0x0000001b60387221 */ /* 0x048fe20000000000 */
[----:B------:R-:W-:Y:S01]  /*37a0*/  FADD R27, R35, R36 ;  /* 0x00000024231b7221 */ /* 0x000fe20000000000 */
[----:B------:R-:W-:Y:S02]  /*37b0*/  F2FP.F16.F32.PACK_AB R36, R21, R20 ;  /* 0x000000141524723e */ /* 0x000fe400000000ff */
[----:B------:R-:W-:Y:S01]  /*37c0*/  F2FP.F16.F32.PACK_AB R33, R96, R95 ;  /* 0x0000005f6021723e */ /* 0x000fe200000000ff */
[----:B------:R-:W-:Y:S01]  /*37d0*/  FADD R20, R40, R27 ;  /* 0x0000001b28147221 */ /* 0x000fe20000000000 */
[----:B------:R-:W-:Y:S01]  /*37e0*/  F2FP.F16.F32.PACK_AB R40, R41, R40 ;  /* 0x000000282928723e */ /* 0x000fe200000000ff */
[----:B------:R-:W3:Y:S01]  /*37f0*/  MUFU.EX2 R59, R59 ;  /* 0x0000003b003b7308 */ /* 0x000ee20000000800 */
[----:B-1----:R-:W-:Y:S01]  /*3800*/  FADD R21, R97, R56 ;  /* 0x0000003861157221 */ /* 0x002fe20000000000 */
[----:B------:R-:W-:Y:S01]  /*3810*/  F2FP.F16.F32.PACK_AB R27, R94, R93 ;  /* 0x0000005d5e1b723e */ /* 0x000fe200000000ff */
[----:B------:R-:W-:Y:S01]  /*3820*/  STSM.16.M88.4 [R81], R36 ;  /* 0x0000002451007844 */ /* 0x000fe20000000200 */
[C---:B------:R-:W-:Y:S01]  /*3830*/  F2FP.F16.F32.PACK_AB R35, R80.reuse, R97 ;  /* 0x000000615023723e */ /* 0x040fe200000000ff */
[----:B------:R-:W-:Y:S01]  /*3840*/  FADD R31, R80, R21 ;  /* 0x00000015501f7221 */ /* 0x000fe20000000000 */
[----:B------:R-:W-:-:S02]  /*3850*/  FADD R21, R41, R20 ;  /* 0x0000001429157221 */ /* 0x000fc40000000000 */
[----:B------:R-:W1:Y:S01]  /*3860*/  MUFU.EX2 R62, R62 ;  /* 0x0000003e003e7308 */ /* 0x000e620000000800 */
[----:B--2---:R-:W-:Y:S01]  /*3870*/  FADD R22, R58, R31 ;  /* 0x0000001f3a167221 */ /* 0x004fe20000000000 */
[----:B------:R-:W-:Y:S01]  /*3880*/  FADD R20, R42, R21 ;  /* 0x000000152a147221 */ /* 0x000fe20000000000 */
[----:B------:R-:W-:Y:S02]  /*3890*/  F2FP.F16.F32.PACK_AB R31, R77, R72 ;  /* 0x000000484d1f723e */ /* 0x000fe400000000ff */
[C---:B------:R-:W-:Y:S01]  /*38a0*/  F2FP.F16.F32.PACK_AB R42, R43.reuse, R42 ;  /* 0x0000002a2b2a723e */ /* 0x040fe200000000ff */
[----:B------:R-:W-:Y:S02]  /*38b0*/  FADD R21, R43, R20 ;  /* 0x000000142b157221 */ /* 0x000fe40000000000 */
[----:B------:R-:W2:Y:S01]  /*38c0*/  MUFU.EX2 R63, R63 ;  /* 0x0000003f003f7308 */ /* 0x000ea20000000800 */
[----:B---3--:R-:W-:Y:S01]  /*38d0*/  FADD R55, R59, R22 ;  /* 0x000000163b377221 */ /* 0x008fe20000000000 */
[----:B------:R-:W-:Y:S01]  /*38e0*/  FADD R20, R44, R21 ;  /* 0x000000152c147221 */ /* 0x000fe20000000000 */
[C---:B------:R-:W-:Y:S01]  /*38f0*/  F2FP.F16.F32.PACK_AB R44, R45.reuse, R44 ;  /* 0x0000002c2d2c723e */ /* 0x040fe200000000ff */
[----:B------:R-:W-:Y:S02]  /*3900*/  STSM.16.M88.4 [R84], R28 ;  /* 0x0000001c54007844 */ /* 0x000fe40000000200 */
[----:B------:R-:W-:-:S02]  /*3910*/  FADD R21, R45, R20 ;  /* 0x000000142d157221 */ /* 0x000fc40000000000 */
[----:B------:R-:W3:Y:S01]  /*3920*/  MUFU.EX2 R66, R66 ;  /* 0x0000004200427308 */ /* 0x000ee20000000800 */
[----:B-1----:R-:W-:Y:S01]  /*3930*/  FADD R22, R62, R55 ;  /* 0x000000373e167221 */ /* 0x002fe20000000000 */
[----:B------:R-:W-:Y:S01]  /*3940*/  FADD R20, R46, R21 ;  /* 0x000000152e147221 */ /* 0x000fe20000000000 */
[C---:B------:R-:W-:Y:S01]  /*3950*/  F2FP.F16.F32.PACK_AB R46, R47.reuse, R46 ;  /* 0x0000002e2f2e723e */ /* 0x040fe200000000ff */
[----:B------:R1:W-:Y:S02]  /*3960*/  STSM.16.M88.4 [R85], R24 ;  /* 0x0000001855007844 */ /* 0x0003e40000000200 */
[----:B------:R-:W-:Y:S02]  /*3970*/  FADD R21, R47, R20 ;  /* 0x000000142f157221 */ /* 0x000fe40000000000 */
[----:B------:R-:W4:Y:S01]  /*3980*/  MUFU.EX2 R67, R67 ;  /* 0x0000004300437308 */ /* 0x000f220000000800 */
[C---:B--2---:R-:W-:Y:S01]  /*3990*/  FADD R55, R63.reuse, R22 ;  /* 0x000000163f377221 */ /* 0x044fe20000000000 */
[----:B------:R-:W-:Y:S01]  /*39a0*/  FADD R20, R48, R21 ;  /* 0x0000001530147221 */ /* 0x000fe20000000000 */
[----:B------:R-:W-:Y:S01]  /*39b0*/  F2FP.F16.F32.PACK_AB R43, R63, R62 ;  /* 0x0000003e3f2b723e */ /* 0x000fe200000000ff */
[----:B------:R2:W-:Y:S01]  /*39c0*/  STSM.16.M88.4 [R91], R32 ;  /* 0x000000205b007844 */ /* 0x0005e20000000200 */
[C---:B------:R-:W-:Y:S01]  /*39d0*/  F2FP.F16.F32.PACK_AB R48, R49.reuse, R48 ;  /* 0x000000303130723e */ /* 0x040fe200000000ff */
[----:B------:R-:W-:-:S02]  /*39e0*/  FADD R21, R49, R20 ;  /* 0x0000001431157221 */ /* 0x000fc40000000000 */
[----:B------:R-:W5:Y:S01]  /*39f0*/  MUFU.EX2 R70, R70 ;  /* 0x0000004600467308 */ /* 0x000f620000000800 */
[----:B---3--:R-:W-:Y:S01]  /*3a00*/  FADD R22, R66, R55 ;  /* 0x0000003742167221 */ /* 0x008fe20000000000 */
[----:B------:R-:W-:-:S06]  /*3a10*/  FADD R20, R50, R21 ;  /* 0x0000001532147221 */ /* 0x000fcc0000000000 */
[----:B------:R-:W3:Y:S01]  /*3a20*/  MUFU.EX2 R51, R51 ;  /* 0x0000003300337308 */ /* 0x000ee20000000800 */
[C---:B----4-:R-:W-:Y:S01]  /*3a30*/  FADD R41, R67.reuse, R22 ;  /* 0x0000001643297221 */ /* 0x050fe20000000000 */
[----:B------:R-:W-:-:S06]  /*3a40*/  F2FP.F16.F32.PACK_AB R45, R67, R66 ;  /* 0x00000042432d723e */ /* 0x000fcc00000000ff */
[----:B------:R-:W4:Y:S01]  /*3a50*/  MUFU.EX2 R71, R71 ;  /* 0x0000004700477308 */ /* 0x000f220000000800 */
[----:B-----5:R-:W-:Y:S01]  /*3a60*/  FADD R22, R70, R41 ;  /* 0x0000002946167221 */ /* 0x020fe20000000000 */
[----:B------:R-:W-:-:S05]  /*3a70*/  F2FP.F16.F32.PACK_AB R41, R59, R58 ;  /* 0x0000003a3b29723e */ /* 0x000fca00000000ff */
[----:B------:R2:W-:Y:S01]  /*3a80*/  STSM.16.M88.4 [R92], R40 ;  /* 0x000000285c007844 */ /* 0x0005e20000000200 */
[----:B------:R-:W5:Y:S01]  /*3a90*/  MUFU.EX2 R64, R64 ;  /* 0x0000004000407308 */ /* 0x000f620000000800 */
[C---:B---3--:R-:W-:Y:S01]  /*3aa0*/  FADD R21, R51.reuse, R20 ;  /* 0x0000001433157221 */ /* 0x048fe20000000000 */
[----:B------:R-:W-:-:S06]  /*3ab0*/  F2FP.F16.F32.PACK_AB R50, R51, R50 ;  /* 0x000000323332723e */ /* 0x000fcc00000000ff */
[----:B------:R-:W3:Y:S01]  /*3ac0*/  MUFU.EX2 R75, R75 ;  /* 0x0000004b004b7308 */ /* 0x000ee20000000800 */
[C---:B----4-:R-:W-:Y:S01]  /*3ad0*/  F2FP.F16.F32.PACK_AB R47, R71.reuse, R70 ;  /* 0x00000046472f723e */ /* 0x050fe200000000ff */
[----:B-1----:R-:W-:-:S04]  /*3ae0*/  FADD R25, R71, R22 ;  /* 0x0000001647197221 */ /* 0x002fc80000000000 */
[----:B------:R2:W-:Y:S02]  /*3af0*/  STSM.16.M88.4 [R57], R44 ;  /* 0x0000002c39007844 */ /* 0x0005e40000000200 */
[----:B------:R-:W1:Y:S01]  /*3b00*/  MUFU.EX2 R78, R78 ;  /* 0x0000004e004e7308 */ /* 0x000e620000000800 */
[----:B-----5:R-:W-:-:S07]  /*3b10*/  FADD R22, R64, R25 ;  /* 0x0000001940167221 */ /* 0x020fce0000000000 */
[----:B------:R-:W4:Y:S01]  /*3b20*/  MUFU.EX2 R79, R79 ;  /* 0x0000004f004f7308 */ /* 0x000f220000000800 */
[C---:B---3--:R-:W-:Y:S01]  /*3b30*/  F2FP.F16.F32.PACK_AB R49, R75.reuse, R64 ;  /* 0x000000404b31723e */ /* 0x048fe200000000ff */
[----:B------:R-:W-:-:S06]  /*3b40*/  FADD R25, R75, R22 ;  /* 0x000000164b197221 */ /* 0x000fcc0000000000 */
[----:B------:R-:W3:Y:S01]  /*3b50*/  MUFU.EX2 R52, R52 ;  /* 0x0000003400347308 */ /* 0x000ee20000000800 */
[----:B-1----:R-:W-:-:S07]  /*3b60*/  FADD R22, R78, R25 ;  /* 0x000000194e167221 */ /* 0x002fce0000000000 */
[----:B------:R-:W1:Y:S01]  /*3b70*/  MUFU.EX2 R53, R53 ;  /* 0x0000003500357308 */ /* 0x000e620000000800 */
[C---:B----4-:R-:W-:Y:S01]  /*3b80*/  F2FP.F16.F32.PACK_AB R51, R79.reuse, R78 ;  /* 0x0000004e4f33723e */ /* 0x050fe200000000ff */
[----:B------:R-:W-:Y:S01]  /*3b90*/  FADD R25, R79, R22 ;  /* 0x000000164f197221 */ /* 0x000fe20000000000 */
[----:B------:R-:W-:-:S03]  /*3ba0*/  VIADD R22, R14, 0x4000 ;  /* 0x000040000e167836 */ /* 0x000fc60000000000 */
[----:B------:R2:W-:Y:S02]  /*3bb0*/  STSM.16.M88.4 [R60], R48 ;  /* 0x000000303c007844 */ /* 0x0005e40000000200 */
[----:B------:R-:W-:Y:S01]  /*3bc0*/  MUFU.EX2 R54, R54 ;  /* 0x0000003600367308 */ /* 0x000fe20000000800 */
[----:B---3--:R-:W-:-:S07]  /*3bd0*/  FADD R20, R52, R21 ;  /* 0x0000001534147221 */ /* 0x008fce0000000000 */
[----:B------:R-:W3:Y:S01]  /*3be0*/  MUFU.EX2 R121, R121 ;  /* 0x0000007900797308 */ /* 0x000ee20000000800 */
[C---:B-1----:R-:W-:Y:S01]  /*3bf0*/  F2FP.F16.F32.PACK_AB R28, R53.reuse, R52 ;  /* 0x00000034351c723e */ /* 0x042fe200000000ff */
[----:B------:R-:W-:-:S06]  /*3c00*/  FADD R21, R53, R20 ;  /* 0x0000001435157221 */ /* 0x000fcc0000000000 */
[----:B------:R-:W1:Y:S08]  /*3c10*/  MUFU.EX2 R82, R82 ;  /* 0x0000005200527308 */ /* 0x000e700000000800 */
[----:B------:R-:W4:Y:S01]  /*3c20*/  MUFU.EX2 R83, R83 ;  /* 0x0000005300537308 */ /* 0x000f220000000800 */
[----:B---3--:R-:W-:Y:S01]  /*3c30*/  F2FP.F16.F32.PACK_AB R30, R121, R54 ;  /* 0x00000036791e723e */ /* 0x008fe200000000ff */
[----:B------:R-:W-:Y:S01]  /*3c40*/  FADD R54, R54, R21 ;  /* 0x0000001536367221 */ /* 0x000fe20000000000 */
[----:B------:R-:W-:-:S03]  /*3c50*/  IMAD.MOV.U32 R21, RZ, RZ, RZ ;  /* 0x000000ffff157224 */ /* 0x000fc600078e00ff */
[----:B------:R-:W-:Y:S02]  /*3c60*/  FADD R121, R121, R54 ;  /* 0x0000003679797221 */ /* 0x000fe40000000000 */
[----:B------:R-:W-:Y:S01]  /*3c70*/  MUFU.EX2 R86, R86 ;  /* 0x0000005600567308 */ /* 0x000fe20000000800 */
[----:B-1----:R-:W-:-:S07]  /*3c80*/  FADD R20, R82, R25 ;  /* 0x0000001952147221 */ /* 0x002fce0000000000 */
[----:B------:R-:W1:Y:S01]  /*3c90*/  MUFU.EX2 R87, R87 ;  /* 0x0000005700577308 */ /* 0x000e620000000800 */
[C---:B----4-:R-:W-:Y:S01]  /*3ca0*/  F2FP.F16.F32.PACK_AB R29, R83.reuse, R82 ;  /* 0x00000052531d723e */ /* 0x050fe200000000ff */
[----:B------:R-:W-:Y:S01]  /*3cb0*/  FADD R25, R83, R20 ;  /* 0x0000001453197221 */ /* 0x000fe20000000000 */
[----:B------:R-:W-:Y:S01]  /*3cc0*/  VIADD R20, R16, 0x4000 ;  /* 0x0000400010147836 */ /* 0x000fe20000000000 */
[----:B-1----:R-:W-:Y:S02]  /*3cd0*/  F2FP.F16.F32.PACK_AB R31, R87, R86 ;  /* 0x00000056571f723e */ /* 0x002fe400000000ff */
[----:B------:R-:W-:-:S03]  /*3ce0*/  FADD R86, R86, R25 ;  /* 0x0000001956567221 */ /* 0x000fc60000000000 */
[----:B------:R2:W-:Y:S01]  /*3cf0*/  STSM.16.M88.4 [R61], R28 ;  /* 0x0000001c3d007844 */ /* 0x0005e20000000200 */
[----:B------:R-:W-:Y:S01]  /*3d00*/  FADD R123, R87, R86 ;  /* 0x00000056577b7221 */ /* 0x000fe20000000000 */
[----:B------:R1:W-:Y:S06]  /*3d10*/  MEMBAR.ALL.CTA ;  /* 0x0000000000007992 */ /* 0x0003ec0000008000 */
[----:B-1----:R-:W1:Y:S02]  /*3d20*/  FENCE.VIEW.ASYNC.S ;  /* 0x00000000000073c6 */ /* 0x002e640000000000 */
[----:B-1----:R-:W-:Y:S01]  /*3d30*/  NOP ;  /* 0x0000000000007918 */ /* 0x002fe20000000000 */
[----:B------:R-:W-:Y:S05]  /*3d40*/  @!P0 BRA `(.L_x_15) ;  /* 0x00000020005c8947 */ /* 0x000fea0003800000 */
[----:B------:R-:W-:Y:S01]  /*3d50*/  IMAD.MOV.U32 R124, RZ, RZ, R19 ;  /* 0x000000ffff7c7224 */ /* 0x000fe200078e0013 */
[----:B------:R-:W-:Y:S01]  /*3d60*/  UPLOP3.LUT UP1, UPT, UPT, UPT, UPT, 0x40, 0x0 ;  /* 0x000000000000789c */ /* 0x000fe20003f2e870 */
[----:B------:R-:W-:Y:S01]  /*3d70*/  IMAD.MOV.U32 R126, RZ, RZ, R18 ;  /* 0x000000ffff7e7224 */ /* 0x000fe200078e0012 */
[----:B------:R-:W-:Y:S01]  /*3d80*/  UMOV UR9, UR14 ;  /* 0x0000000e00097c82 */ /* 0x000fe20008000000 */
[----:B------:R-:W-:Y:S02]  /*3d90*/  IMAD.MOV.U32 R125, RZ, RZ, RZ ;  /* 0x000000ffff7d7224 */ /* 0x000fe400078e00ff */
[----:B------:R-:W-:Y:S01]  /*3da0*/  VIADD R135, R23, -UR15 ;  /* 0x8000000f17877c36 */ /* 0x000fe20008000000 */
[----:B------:R-:W-:-:S06]  /*3db0*/  ULDC UR15, c[0x0][0x480] ;  /* 0x00012000000f7ab9 */ /* 0x000fcc0000000800 */
.L_x_20:
[----:B------:R-:W1:Y:S01]  /*3dc0*/  S2UR UR8, SR_CgaCtaId ;  /* 0x00000000000879c3 */ /* 0x000e620000008800 */
[----:B------:R-:W-:Y:S01]  /*3dd0*/  UMOV UR13, 0x400 ;  /* 0x00000400000d7882 */ /* 0x000fe20000000000 */
[----:B------:R-:W-:-:S05]  /*3de0*/  LOP3.LUT R21, R125, 0x1, RZ, 0x3c, !PT ;  /* 0x000000017d157812 */ /* 0x000fca00078e3cff */
[----:B------:R-:W-:Y:S01]  /*3df0*/  IMAD.U32 R18, R21, -0x80000000, RZ ;  /* 0x8000000015127824 */ /* 0x000fe200078e00ff */
[----:B-1----:R-:W-:-:S09]  /*3e00*/  ULEA UR13, UR8, UR13, 0x18 ;  /* 0x0000000d080d7291 */ /* 0x002fd2000f8ec03f */
[----:B------:R-:W1:Y:S02]  /*3e10*/  SYNCS.PHASECHK.TRANS64.TRYWAIT P0, [UR13+0x10], R18 ;  /* 0x00001012ff0075a7 */ /* 0x000e64000800014d */
[----:B-1-3--:R-:W-:Y:S05]  /*3e20*/  @P0 BRA `(.L_x_16) ;  /* 0x00000000000c0947 */ /* 0x00afea0003800000 */
[----:B------:R-:W-:-:S04]  /*3e30*/  IMAD.U32 R18, R21, -0x80000000, RZ ;  /* 0x8000000015127824 */ /* 0x000fc800078e00ff */
[----:B------:R-:W1:Y:S02]  /*3e40*/  SYNCS.PHASECHK.TRANS64.TRYWAIT P0, [UR13+0x10], R18 ;  /* 0x00001012ff0075a7 */ /* 0x000e64000800014d */
[----:B-1----:R-:W-:Y:S05]  /*3e50*/  @!P0 BRA `(.L_x_17) ;  /* 0x0000004c00f48947 */ /* 0x002fea0003800000 */
.L_x_16:
[----:B------:R3:W-:Y:S01]  /*3e60*/  BAR.SYNC.DEFER_BLOCKING R10, 0x100 ;  /* 0x0004000a0000751d */ /* 0x0007e20000010000 */
[----:B------:R-:W-:Y:S01]  /*3e70*/  IMAD.U32 R18, R125, -0x80000000, RZ ;  /* 0x800000007d127824 */ /* 0x000fe200078e00ff */
[----:B------:R-:W-:-:S04]  /*3e80*/  UIADD3 UR9, UR9, -0x1, URZ ;  /* 0xffffffff09097890 */ /* 0x000fc8000fffe03f */
[----:B-12---:R-:W-:-:S06]  /*3e90*/  WARPGROUP.ARRIVE ;  /* 0x00000000000079c5 */ /* 0x006fcc0000000000 */
[----:B------:R-:W-:-:S12]  /*3ea0*/  HGMMA.64x128x16.F32 R24, gdesc[UR4], RZ, !UPT ;  /* 0x01e00000041879f0 */ /* 0x000fd8000c7008ff */
[----:B------:R-:W-:-:S12]  /*3eb0*/  HGMMA.64x128x16.F32 R24, gdesc[UR20], R24 ;  /* 0x01e00000141879f0 */ /* 0x000fd80008700818 */
[----:B------:R-:W-:-:S12]  /*3ec0*/  HGMMA.64x128x16.F32 R24, gdesc[UR24], R24 ;  /* 0x01e00000181879f0 */ /* 0x000fd80008700818 */
[----:B------:R-:W-:Y:S01]  /*3ed0*/  HGMMA.64x128x16.F32 R24, gdesc[UR28], R24, gsb0 ;  /* 0x01e000001c1879f0 */ /* 0x000fe20008000818 */
[----:B------:R-:W1:Y:S02]  /*3ee0*/  SYNCS.PHASECHK.TRANS64.TRYWAIT P0, [UR13+0x20], R18 ;  /* 0x00002012ff0075a7 */ /* 0x000e64000800014d */
[----:B-1-3--:R-:W-:Y:S05]  /*3ef0*/  @P0 BRA `(.L_x_18) ;  /* 0x0000000000080947 */ /* 0x00afea0003800000 */
[----:B------:R-:W1:Y:S02]  /*3f00*/  SYNCS.PHASECHK.TRANS64.TRYWAIT P0, [UR13+0x20], R18 ;  /* 0x00002012ff0075a7 */ /* 0x000e64000800014d */
[----:B-1----:R-:W-:Y:S05]  /*3f10*/  @!P0 BRA `(.L_x_19) ;  /* 0x0000004c00e08947 */ /* 0x002fea0003800000 */
.L_x_18:
[----:B------:R-:W-:Y:S01]  /*3f20*/  WARPGROUP.ARRIVE ;  /* 0x00000000000079c5 */ /* 0x000fe20000000000 */
[----:B------:R-:W-:Y:S01]  /*3f30*/  VIMNMX R18, RZ, UR9, !PT ;  /* 0x00000009ff127c48 */ /* 0x000fe2000ffe0100 */
[----:B------:R-:W-:Y:S01]  /*3f40*/  IMAD.MOV.U32 R140, RZ, RZ, -0x1 ;  /* 0xffffffffff8c7424 */ /* 0x000fe200078e00ff */
[----:B------:R-:W-:Y:S01]  /*3f50*/  UMOV UR8, UR15 ;  /* 0x0000000f00087c82 */ /* 0x000fe20008000000 */
[----:B------:R-:W-:Y:S02]  /*3f60*/  VIADD R135, R135, 0x1 ;  /* 0x0000000187877836 */ /* 0x000fe40000000000 */
[----:B------:R-:W-:Y:S01]  /*3f70*/  HGMMA.64x64x16.F32 R88, gdesc[UR16].tnspB, R88, UP1 ;  /* 0x40e00000105879f0 */ /* 0x000fe2000b700858 */
[----:B------:R-:W-:Y:S01]  /*3f80*/  IMAD R18, R18, -0x80, R13 ;  /* 0xffffff8012127824 */ /* 0x000fe200078e020d */
[----:B------:R-:W-:-:S04]  /*3f90*/  UPLOP3.LUT UP1, UPT, UPT, UPT, UPT, 0x80, 0x0 ;  /* 0x000000000000789c */ /* 0x000fc80003f2f070 */
[----:B-1----:R-:W-:-:S04]  /*3fa0*/  SHF.R.S32.HI R19, RZ, 0x1f, R18 ;  /* 0x0000001fff137819 */ /* 0x002fc80000011412 */
[----:B------:R-:W-:-:S04]  /*3fb0*/  LEA.HI R19, R19, R18, RZ, 0x3 ;  /* 0x0000001213137211 */ /* 0x000fc800078f18ff */
[----:B------:R-:W-:Y:S02]  /*3fc0*/  SHF.R.S32.HI R125, RZ, 0x3, R19 ;  /* 0x00000003ff7d7819 */ /* 0x000fe40000011413 */
[----:B------:R-:W-:-:S03]  /*3fd0*/  LOP3.LUT R19, R19, 0xfffffff8, RZ, 0xc0, !PT ;  /* 0xfffffff813137812 */ /* 0x000fc600078ec0ff */
[----:B------:R-:W-:Y:S01]  /*3fe0*/  IMAD.U32 R125, R125, -0x2, RZ ;  /* 0xfffffffe7d7d7824 */ /* 0x000fe200078e00ff */
[----:B------:R-:W-:-:S04]  /*3ff0*/  VIADDMNMX R128, R18, -R19, 0x2, PT ;  /* 0x0000000212807446 */ /* 0x000fc80003800913 */
[----:B------:R-:W-:-:S05]  /*4000*/  VIADDMNMX R125, R125, -R128, 0xffffffe0, !PT ;  /* 0xffffffe07d7d7446 */ /* 0x000fca0007800980 */
[----:B------:R-:W-:-:S05]  /*4010*/  VIADD R125, R125, 0x20 ;  /* 0x000000207d7d7836 */ /* 0x000fca0000000000 */
[----:B------:R-:W-:-:S04]  /*4020*/  SHF.R.U32.HI R125, RZ, R125, R140 ;  /* 0x0000007dff7d7219 */ /* 0x000fc8000001168c */
[C---:B------:R-:W-:Y:S02]  /*4030*/  R2P PR, R125.reuse, 0x7e ;  /* 0x0000007e7d007804 */ /* 0x040fe40000000000 */
[----:B------:R-:W-:Y:S01]  /*4040*/  LOP3.LUT R19, R125, 0x1, RZ, 0xc0, !PT ;  /* 0x000000017d137812 */ /* 0x000fe200078ec0ff */
[----:B------:R-:W-:Y:S04]  /*4050*/  HGMMA.64x64x16.F32 R88, gdesc[UR32].tnspB, R88 ;  /* 0x40e00000205879f0 */ /* 0x000fe80008700858 */
[----:B------:R-:W-:Y:S04]  /*4060*/  HGMMA.64x64x16.F32 R88, gdesc[UR36].tnspB, R88 ;  /* 0x40e00000245879f0 */ /* 0x000fe80008700858 */
[----:B------:R-:W-:Y:S04]  /*4070*/  HGMMA.64x64x16.F32 R88, gdesc[UR40].tnspB, R88 ;  /* 0x40e00000285879f0 */ /* 0x000fe80008700858 */
[----:B------:R-:W-:Y:S04]  /*4080*/  HGMMA.64x64x16.F32 R88, gdesc[UR44].tnspB, R88 ;  /* 0x40e000002c5879f0 */ /* 0x000fe80008700858 */
[----:B------:R-:W-:Y:S04]  /*4090*/  HGMMA.64x64x16.F32 R88, gdesc[UR48].tnspB, R88 ;  /* 0x40e00000305879f0 */ /* 0x000fe80008700858 */
[----:B------:R-:W-:Y:S04]  /*40a0*/  HGMMA.64x64x16.F32 R88, gdesc[UR52].tnspB, R88 ;  /* 0x40e00000345879f0 */ /* 0x000fe80008700858 */
[----:B------:R-:W-:Y:S01]  /*40b0*/  HGMMA.64x64x16.F32 R88, gdesc[UR56].tnspB, R88, gsb0 ;  /* 0x40e00000385879f0 */ /* 0x000fe20008000858 */
[----:B------:R1:W-:Y:S06]  /*40c0*/  BAR.ARV R11, 0x100 ;  /* 0x0004000b0000751d */ /* 0x0003ec0000002000 */
[----:B------:R-:W-:-:S02]  /*40d0*/  WARPGROUP.DEPBAR.LE gsb0, 0x1 ;  /* 0x00008000000079c5 */ /* 0x000fc40000010100 */
        /* <DEDUP_REMOVED lines=10> */
[----:B------:R-:W-:Y:S02]  /*4180*/  FSEL R41, R41, -INF , P1 ;  /* 0xff80000029297808 */ /* 0x000fe40000800000 */
[----:B------:R-:W-:-:S02]  /*4190*/  FSEL R44, R44, -INF , P2 ;  /* 0xff8000002c2c7808 */ /* 0x000fc40001000000 */
[----:B------:R-:W-:Y:S02]  /*41a0*/  FSEL R45, R45, -INF , P3 ;  /* 0xff8000002d2d7808 */ /* 0x000fe40001800000 */
[----:B------:R-:W-:Y:S02]  /*41b0*/  FSEL R48, R48, -INF , P4 ;  /* 0xff80000030307808 */ /* 0x000fe40002000000 */
[----:B------:R-:W-:Y:S02]  /*41c0*/  FSEL R49, R49, -INF , P5 ;  /* 0xff80000031317808 */ /* 0x000fe40002800000 */
[----:B------:R-:W-:Y:S02]  /*41d0*/  FSEL R52, R52, -INF , P6 ;  /* 0xff80000034347808 */ /* 0x000fe40003000000 */
[----:B------:R-:W-:Y:S02]  /*41e0*/  R2P PR, R125.B2, 0x7f ;  /* 0x0000007f7d007804 */ /* 0x000fe40000002000 */
[----:B------:R-:W-:-:S02]  /*41f0*/  FMNMX R136, R41, R136, !PT ;  /* 0x0000008829887209 */ /* 0x000fc40007800000 */
[----:B------:R-:W-:Y:S02]  /*4200*/  FMNMX R25, R44, R25, !PT ;  /* 0x000000192c197209 */ /* 0x000fe40007800000 */
[----:B------:R-:W-:Y:S02]  /*4210*/  FSEL R56, R56, -INF , P0 ;  /* 0xff80000038387808 */ /* 0x000fe40000000000 */
        /* <DEDUP_REMOVED lines=10> */
[----:B------:R-:W-:Y:S02]  /*42c0*/  ISETP.NE.U32.AND P0, PT, R19, 0x1, PT ;  /* 0x000000011300780c */ /* 0x000fe40003f05070 */
[----:B------:R-:W-:Y:S02]  /*42d0*/  FMNMX R136, R57, R136, !PT ;  /* 0x0000008839887209 */ /* 0x000fe40007800000 */
[----:B------:R-:W-:Y:S02]  /*42e0*/  FSEL R24, R24, -INF , !P0 ;  /* 0xff80000018187808 */ /* 0x000fe40004000000 */
[----:B------:R-:W-:Y:S02]  /*42f0*/  LOP3.LUT P0, RZ, R125, 0x80, RZ, 0xc0, !PT ;  /* 0x000000807dff7812 */ /* 0x000fe4000780c0ff */
[----:B------:R-:W-:Y:S02]  /*4300*/  FMNMX R19, R24, R32, !PT ;  /* 0x0000002018137209 */ /* 0x000fe40007800000 */
[----:B------:R-:W-:-:S02]  /*4310*/  FSEL R134, R37, -INF , P0 ;  /* 0xff80000025867808 */ /* 0x000fc40000000000 */
[----:B------:R-:W-:Y:S02]  /*4320*/  LOP3.LUT P0, RZ, R125, 0x8000, RZ, 0xc0, !PT ;  /* 0x000080007dff7812 */ /* 0x000fe4000780c0ff */
[----:B------:R-:W-:Y:S02]  /*4330*/  FMNMX R138, R130, R134, !PT ;  /* 0x00000086828a7209 */ /* 0x000fe40007800000 */
[----:B------:R-:W-:Y:S02]  /*4340*/  FSEL R53, R53, -INF , P0 ;  /* 0xff80000035357808 */ /* 0x000fe40000000000 */
[----:B------:R-:W-:Y:S02]  /*4350*/  FMNMX R19, R40, R19, !PT ;  /* 0x0000001328137209 */ /* 0x000fe40007800000 */
[----:B------:R-:W-:Y:S02]  /*4360*/  FMNMX R138, R45, R138, !PT ;  /* 0x0000008a2d8a7209 */ /* 0x000fe40007800000 */
[----:B------:R-:W-:-:S02]  /*4370*/  LOP3.LUT P0, RZ, R125, 0x800000, RZ, 0xc0, !PT ;  /* 0x008000007dff7812 */ /* 0x000fc4000780c0ff */
[----:B------:R-:W-:Y:S02]  /*4380*/  FMNMX R19, R48, R19, !PT ;  /* 0x0000001330137209 */ /* 0x000fe40007800000 */
[----:B------:R-:W-:Y:S02]  /*4390*/  FMNMX R138, R53, R138, !PT ;  /* 0x0000008a358a7209 */ /* 0x000fe40007800000 */
[----:B------:R-:W-:Y:S02]  /*43a0*/  FSEL R69, R69, -INF , P0 ;  /* 0xff80000045457808 */ /* 0x000fe40000000000 */
[----:B------:R-:W-:Y:S02]  /*43b0*/  FMNMX R19, R56, R19, !PT ;  /* 0x0000001338137209 */ /* 0x000fe40007800000 */
[----:B------:R-:W-:Y:S02]  /*43c0*/  FMNMX R25, R60, R25, !PT ;  /* 0x000000193c197209 */ /* 0x000fe40007800000 */
[----:B------:R-:W-:-:S02]  /*43d0*/  FMNMX R138, R61, R138, !PT ;  /* 0x0000008a3d8a7209 */ /* 0x000fc40007800000 */
[----:B------:R-:W-:Y:S02]  /*43e0*/  ISETP.GT.AND P0, PT, R125, -0x1, PT ;  /* 0xffffffff7d00780c */ /* 0x000fe40003f04270 */
[----:B------:R-:W-:Y:S02]  /*43f0*/  FSEL R73, R73, -INF , P1 ;  /* 0xff80000049497808 */ /* 0x000fe40000800000 */
[----:B------:R-:W-:Y:S02]  /*4400*/  FSEL R76, R76, -INF , P2 ;  /* 0xff8000004c4c7808 */ /* 0x000fe40001000000 */
[----:B------:R-:W-:Y:S02]  /*4410*/  FSEL R77, R77, -INF , P3 ;  /* 0xff8000004d4d7808 */ /* 0x000fe40001800000 */
[----:B------:R-:W-:Y:S02]  /*4420*/  FMNMX R19, R64, R19, !PT ;  /* 0x0000001340137209 */ /* 0x000fe40007800000 */
[----:B------:R-:W-:-:S02]  /*4430*/  FMNMX R136, R65, R136, !PT ;  /* 0x0000008841887209 */ /* 0x000fc40007800000 */
[----:B------:R-:W-:Y:S02]  /*4440*/  FMNMX R25, R68, R25, !PT ;  /* 0x0000001944197209 */ /* 0x000fe40007800000 */
[----:B------:R-:W-:Y:S02]  /*4450*/  FMNMX R138, R69, R138, !PT ;  /* 0x0000008a458a7209 */ /* 0x000fe40007800000 */
[----:B------:R-:W-:Y:S02]  /*4460*/  FSEL R85, R85, -INF , !P0 ;  /* 0xff80000055557808 */ /* 0x000fe40004000000 */
[----:B------:R-:W-:Y:S02]  /*4470*/  FSEL R80, R80, -INF , P4 ;  /* 0xff80000050507808 */ /* 0x000fe40002000000 */
[----:B------:R-:W-:Y:S02]  /*4480*/  FSEL R81, R81, -INF , P5 ;  /* 0xff80000051517808 */ /* 0x000fe40002800000 */
[----:B------:R-:W-:-:S02]  /*4490*/  FSEL R84, R84, -INF , P6 ;  /* 0xff80000054547808 */ /* 0x000fc40003000000 */
        /* <DEDUP_REMOVED lines=9> */
[----:B------:R-:W-:-:S04]  /*4530*/  FMNMX R138, R25, R138, !PT ;  /* 0x0000008a198a7209 */ /* 0x000fc80007800000 */
[----:B------:R-:W-:-:S04]  /*4540*/  FMNMX R19, R19, R138, !PT ;  /* 0x0000008a13137209 */ /* 0x000fc80007800000 */
[----:B------:R-:W-:Y:S01]  /*4550*/  FMNMX R29, R19, R126, !PT ;  /* 0x0000007e131d7209 */ /* 0x000fe20007800000 */
[----:B------:R-:W-:-:S04]  /*4560*/  VIADD R19, R18, 0x8 ;  /* 0x0000000812137836 */ /* 0x000fc80000000000 */
[----:B------:R-:W2:Y:S01]  /*4570*/  SHFL.BFLY PT, R136, R29, 0x2, 0x1f ;  /* 0x0c401f001d887f89 */ /* 0x000ea200000e0000 */
[----:B------:R-:W-:-:S04]  /*4580*/  SHF.R.S32.HI R18, RZ, 0x1f, R19 ;  /* 0x0000001fff127819 */ /* 0x000fc80000011413 */
[----:B------:R-:W-:Y:S02]  /*4590*/  LEA.HI R25, R18, R19, RZ, 0x3 ;  /* 0x0000001312197211 */ /* 0x000fe400078f18ff */
[----:B--2---:R-:W-:-:S05]  /*45a0*/  FMNMX R33, R29, R136, !PT ;  /* 0x000000881d217209 */ /* 0x004fca0007800000 */
[----:B------:R-:W2:Y:S02]  /*45b0*/  SHFL.BFLY PT, R136, R33, 0x1, 0x1f ;  /* 0x0c201f0021887f89 */ /* 0x000ea400000e0000 */
[----:B--2---:R-:W-:Y:S02]  /*45c0*/  FMNMX R18, R33, R136, !PT ;  /* 0x0000008821127209 */ /* 0x004fe40007800000 */
[----:B------:R-:W-:Y:S02]  /*45d0*/  LOP3.LUT R136, R25, 0xfffffff8, RZ, 0xc0, !PT ;  /* 0xfffffff819887812 */ /* 0x000fe400078ec0ff */
[----:B------:R-:W-:Y:S02]  /*45e0*/  SHF.R.S32.HI R25, RZ, 0x3, R25 ;  /* 0x00000003ff197819 */ /* 0x000fe40000011419 */
[C---:B------:R-:W-:Y:S02]  /*45f0*/  FSETP.NEU.AND P0, PT, R18.reuse, -INF , PT ;  /* 0xff8000001200780b */ /* 0x040fe40003f0d000 */
[----:B------:R-:W-:Y:S01]  /*4600*/  VIADDMNMX R136, R19, -R136, 0x2, PT ;  /* 0x0000000213887446 */ /* 0x000fe20003800988 */
[----:B------:R-:W-:Y:S01]  /*4610*/  IMAD.U32 R25, R25, -0x2, RZ ;  /* 0xfffffffe19197824 */ /* 0x000fe200078e00ff */
[----:B------:R-:W-:-:S04]  /*4620*/  FSEL R125, R18, RZ, P0 ;  /* 0x000000ff127d7208 */ /* 0x000fc80000000000 */
[----:B------:R-:W-:Y:S01]  /*4630*/  VIADDMNMX R25, R25, -R136, 0xffffffe0, !PT ;  /* 0xffffffe019197446 */ /* 0x000fe20007800988 */
[C---:B------:R-:W-:Y:S01]  /*4640*/  FADD R19, -R125.reuse, R126 ;  /* 0x0000007e7d137221 */ /* 0x040fe20000000100 */
[----:B------:R-:W-:-:S03]  /*4650*/  FMUL R125, R125, UR8 ;  /* 0x000000087d7d7c20 */ /* 0x000fc60008400000 */
[----:B------:R-:W-:Y:S02]  /*4660*/  VIADD R25, R25, 0x20 ;  /* 0x0000002019197836 */ /* 0x000fe40000000000 */
[----:B------:R-:W-:Y:S01]  /*4670*/  FMUL R129, R19, UR8 ;  /* 0x0000000813817c20 */ /* 0x000fe20008400000 */
[--C-:B------:R-:W-:Y:S01]  /*4680*/  FFMA R24, R24, UR8, -R125.reuse ;  /* 0x0000000818187c23 */ /* 0x100fe2000800087d */
[--C-:B------:R-:W-:Y:S01]  /*4690*/  FFMA R28, R28, UR8, -R125.reuse ;  /* 0x000000081c1c7c23 */ /* 0x100fe2000800087d */
[--C-:B------:R-:W-:Y:S01]  /*46a0*/  FFMA R29, R130, UR8, -R125.reuse ;  /* 0x00000008821d7c23 */ /* 0x100fe2000800087d */
[----:B------:R-:W-:Y:S01]  /*46b0*/  SHF.R.U32.HI R19, RZ, R25, R140 ;  /* 0x00000019ff137219 */ /* 0x000fe2000001168c */
[--C-:B------:R-:W-:Y:S01]  /*46c0*/  FFMA R25, R128, UR8, -R125.reuse ;  /* 0x0000000880197c23 */ /* 0x100fe2000800087d */
[--C-:B------:R-:W-:Y:S01]  /*46d0*/  FFMA R32, R32, UR8, -R125.reuse ;  /* 0x0000000820207c23 */ /* 0x100fe2000800087d */
[--C-:B------:R-:W-:Y:S01]  /*46e0*/  FFMA R33, R132, UR8, -R125.reuse ;  /* 0x0000000884217c23 */ /* 0x100fe2000800087d */
[----:B------:R-:W-:Y:S01]  /*46f0*/  R2P PR, R19, 0x7e ;  /* 0x0000007e13007804 */ /* 0x000fe20000000000 */
[--C-:B------:R-:W-:Y:S01]  /*4700*/  FFMA R36, R36, UR8, -R125.reuse ;  /* 0x0000000824247c23 */ /* 0x100fe2000800087d */
[--C-:B------:R-:W-:Y:S01]  /*4710*/  FFMA R37, R134, UR8, -R125.reuse ;  /* 0x0000000886257c23 */ /* 0x100fe2000800087d */
[--C-:B------:R-:W-:Y:S01]  /*4720*/  FFMA R40, R40, UR8, -R125.reuse ;  /* 0x0000000828287c23 */ /* 0x100fe2000800087d */
        /* <DEDUP_REMOVED lines=13> */
[C---:B------:R-:W-:Y:S01]  /*4800*/  R2P PR, R19.reuse.B1, 0x7f ;  /* 0x0000007f13007804 */ /* 0x040fe20000001000 */
[--C-:B------:R-:W-:Y:S01]  /*4810*/  FFMA R56, R56, UR8, -R125.reuse ;  /* 0x0000000838387c23 */ /* 0x100fe2000800087d */
        /* <DEDUP_REMOVED lines=17> */
[----:B------:R-:W-:Y:S01]  /*4930*/  R2P PR, R19.B2, 0x7f ;  /* 0x0000007f13007804 */ /* 0x000fe20000002000 */
[--C-:B------:R-:W-:Y:S01]  /*4940*/  FFMA R76, R76, UR8, -R125.reuse ;  /* 0x000000084c4c7c23 */ /* 0x100fe2000800087d */
[--C-:B------:R-:W-:Y:S01]  /*4950*/  FFMA R77, R77, UR8, -R125.reuse ;  /* 0x000000084d4d7c23 */ /* 0x100fe2000800087d */
[--C-:B------:R-:W-:Y:S01]  /*4960*/  FFMA R80, R80, UR8, -R125.reuse ;  /* 0x0000000850507c23 */ /* 0x100fe2000800087d */
[--C-:B------:R-:W-:Y:S01]  /*4970*/  FFMA R81, R81, UR8, -R125.reuse ;  /* 0x0000000851517c23 */ /* 0x100fe2000800087d */
[----:B------:R-:W-:Y:S01]  /*4980*/  FSEL R58, R58, -INF , P0 ;  /* 0xff8000003a3a7808 */ /* 0x000fe20000000000 */
[--C-:B------:R-:W-:Y:S01]  /*4990*/  FFMA R84, R84, UR8, -R125.reuse ;  /* 0x0000000854547c23 */ /* 0x100fe2000800087d */
[----:B------:R-:W-:Y:S01]  /*49a0*/  FSEL R59, R59, -INF , P1 ;  /* 0xff8000003b3b7808 */ /* 0x000fe20000800000 */
[----:B------:R-:W-:Y:S01]  /*49b0*/  FFMA R85, R85, UR8, -R125 ;  /* 0x0000000855557c23 */ /* 0x000fe2000800087d */
[----:B------:R-:W-:Y:S01]  /*49c0*/  FSEL R62, R62, -INF , P2 ;  /* 0xff8000003e3e7808 */ /* 0x000fe20001000000 */
[----:B------:R-:W-:Y:S01]  /*49d0*/  IMAD.MOV.U32 R125, RZ, RZ, RZ ;  /* 0x000000ffff7d7224 */ /* 0x000fe200078e00ff */
[----:B------:R-:W-:Y:S01]  /*49e0*/  FSEL R63, R63, -INF , P3 ;  /* 0xff8000003f3f7808 */ /* 0x000fe20001800000 */
[----:B------:R-:W-:Y:S01]  /*49f0*/  MUFU.EX2 R129, R129 ;  /* 0x0000008100817308 */ /* 0x000fe20000000800 */
[----:B------:R-:W-:-:S02]  /*4a00*/  FSEL R66, R66, -INF , P4 ;  /* 0xff80000042427808 */ /* 0x000fc40002000000 */
[----:B------:R-:W-:Y:S02]  /*4a10*/  FSEL R67, R67, -INF , P5 ;  /* 0xff80000043437808 */ /* 0x000fe40002800000 */
[----:B------:R-:W-:Y:S02]  /*4a20*/  FSEL R70, R70, -INF , P6 ;  /* 0xff80000046467808 */ /* 0x000fe40003000000 */
[----:B------:R-:W-:Y:S01]  /*4a30*/  R2P PR, R19.B3, 0x7f ;  /* 0x0000007f13007804 */ /* 0x000fe20000003000 */
[----:B------:R-:W-:Y:S04]  /*4a40*/  MUFU.EX2 R24, R24 ;  /* 0x0000001800187308 */ /* 0x000fe80000000800 */
[----:B------:R-:W-:Y:S02]  /*4a50*/  FSEL R74, R74, -INF , P0 ;  /* 0xff8000004a4a7808 */ /* 0x000fe40000000000 */
[----:B------:R-:W-:-:S02]  /*4a60*/  ISETP.NE.U32.AND P0, PT, R35, 0x1, PT ;  /* 0x000000012300780c */ /* 0x000fc40003f05070 */
[----:B------:R-:W-:Y:S01]  /*4a70*/  FSEL R75, R75, -INF , P1 ;  /* 0xff8000004b4b7808 */ /* 0x000fe20000800000 */
[----:B------:R-:W-:Y:S01]  /*4a80*/  MUFU.EX2 R25, R25 ;  /* 0x0000001900197308 */ /* 0x000fe20000000800 */
[----:B------:R-:W-:Y:S02]  /*4a90*/  FSEL R35, R26, -INF , !P0 ;  /* 0xff8000001a237808 */ /* 0x000fe40004000000 */
[----:B------:R-:W-:Y:S02]  /*4aa0*/  LOP3.LUT P0, RZ, R19, 0x80, RZ, 0xc0, !PT ;  /* 0x0000008013ff7812 */ /* 0x000fe4000780c0ff */
[----:B------:R-:W-:Y:S02]  /*4ab0*/  FMNMX R26, R27, R126, !PT ;  /* 0x0000007e1b1a7209 */ /* 0x000fe40007800000 */
[----:B------:R-:W-:Y:S01]  /*4ac0*/  FSEL R128, R39, -INF , P0 ;  /* 0xff80000027807808 */ /* 0x000fe20000000000 */
[----:B------:R-:W-:Y:S01]  /*4ad0*/  MUFU.EX2 R28, R28 ;  /* 0x0000001c001c7308 */ /* 0x000fe20000000800 */
[----:B------:R-:W-:-:S02]  /*4ae0*/  LOP3.LUT P0, RZ, R19, 0x8000, RZ, 0xc0, !PT ;  /* 0x0000800013ff7812 */ /* 0x000fc4000780c0ff */
[----:B------:R-:W-:Y:S02]  /*4af0*/  FMNMX R39, R30, R127, !PT ;  /* 0x0000007f1e277209 */ /* 0x000fe40007800000 */
[----:B------:R-:W-:Y:S02]  /*4b00*/  FSEL R55, R55, -INF , P0 ;  /* 0xff80000037377808 */ /* 0x000fe40000000000 */
[----:B------:R-:W-:Y:S01]  /*4b10*/  LOP3.LUT P0, RZ, R19, 0x800000, RZ, 0xc0, !PT ;  /* 0x0080000013ff7812 */ /* 0x000fe2000780c0ff */
[----:B------:R-:W-:Y:S01]  /*4b20*/  MUFU.EX2 R29, R29 ;  /* 0x0000001d001d7308 */ /* 0x000fe20000000800 */
[----:B------:R-:W-:Y:S02]  /*4b30*/  FMNMX R38, R31, R128, !PT ;  /* 0x000000801f267209 */ /* 0x000fe40007800000 */
[----:B------:R-:W-:Y:S02]  /*4b40*/  FSEL R71, R71, -INF , P0 ;  /* 0xff80000047477808 */ /* 0x000fe40000000000 */
[----:B------:R-:W-:-:S02]  /*4b50*/  ISETP.GT.AND P0, PT, R19, -0x1, PT ;  /* 0xffffffff1300780c */ /* 0x000fc40003f04270 */
[----:B------:R-:W-:Y:S01]  /*4b60*/  FMNMX R19, R35, R34, !PT ;  /* 0x0000002223137209 */ /* 0x000fe20007800000 */
[----:B------:R-:W-:Y:S01]  /*4b70*/  MUFU.EX2 R32, R32 ;  /* 0x0000002000207308 */ /* 0x000fe20000000800 */
[----:B------:R-:W-:Y:S02]  /*4b80*/  FMNMX R26, R43, R26, !PT ;  /* 0x0000001a2b1a7209 */ /* 0x000fe40007800000 */
[----:B------:R-:W-:Y:S02]  /*4b90*/  FMNMX R19, R42, R19, !PT ;  /* 0x000000132a137209 */ /* 0x000fe40007800000 */
        /* <DEDUP_REMOVED lines=8> */
[----:B------:R-:W-:Y:S02]  /*4c20*/  FMNMX R19, R58, R19, !PT ;  /* 0x000000133a137209 */ /* 0x000fe40007800000 */
[----:B------:R-:W-:Y:S02]  /*4c30*/  FMNMX R26, R59, R26, !PT ;  /* 0x0000001a3b1a7209 */ /* 0x000fe40007800000 */
[----:B------:R-:W-:-:S02]  /*4c40*/  FMNMX R39, R62, R39, !PT ;  /* 0x000000273e277209 */ /* 0x000fc40007800000 */
[----:B------:R-:W-:Y:S01]  /*4c50*/  FMNMX R38, R63, R38, !PT ;  /* 0x000000263f267209 */ /* 0x000fe20007800000 */
[----:B------:R-:W-:Y:S01]  /*4c60*/  MUFU.EX2 R37, R37 ;  /* 0x0000002500257308 */ /* 0x000fe20000000800 */
[----:B------:R-:W-:Y:S02]  /*4c70*/  FSEL R78, R78, -INF , P2 ;  /* 0xff8000004e4e7808 */ /* 0x000fe40001000000 */
[----:B------:R-:W-:Y:S02]  /*4c80*/  FSEL R79, R79, -INF , P3 ;  /* 0xff8000004f4f7808 */ /* 0x000fe40001800000 */
[----:B------:R-:W-:Y:S02]  /*4c90*/  FMNMX R19, R66, R19, !PT ;  /* 0x0000001342137209 */ /* 0x000fe40007800000 */
[----:B------:R-:W-:Y:S01]  /*4ca0*/  FMNMX R26, R67, R26, !PT ;  /* 0x0000001a431a7209 */ /* 0x000fe20007800000 */
[----:B------:R-:W-:Y:S01]  /*4cb0*/  MUFU.EX2 R40, R40 ;  /* 0x0000002800287308 */ /* 0x000fe20000000800 */
[----:B------:R-:W-:-:S02]  /*4cc0*/  FMNMX R39, R70, R39, !PT ;  /* 0x0000002746277209 */ /* 0x000fc40007800000 */
[----:B------:R-:W-:Y:S02]  /*4cd0*/  FMNMX R38, R71, R38, !PT ;  /* 0x0000002647267209 */ /* 0x000fe40007800000 */
[----:B------:R-:W-:Y:S02]  /*4ce0*/  FSEL R87, R87, -INF , !P0 ;  /* 0xff80000057577808 */ /* 0x000fe40004000000 */
[----:B------:R-:W-:Y:S01]  /*4cf0*/  FSEL R82, R82, -INF , P4 ;  /* 0xff80000052527808 */ /* 0x000fe20002000000 */
[----:B------:R-:W-:Y:S01]  /*4d00*/  MUFU.EX2 R41, R41 ;  /* 0x0000002900297308 */ /* 0x000fe20000000800 */
[----:B------:R-:W-:Y:S02]  /*4d10*/  FSEL R83, R83, -INF , P5 ;  /* 0xff80000053537808 */ /* 0x000fe40002800000 */
[----:B------:R-:W-:Y:S02]  /*4d20*/  FSEL R86, R86, -INF , P6 ;  /* 0xff80000056567808 */ /* 0x000fe40003000000 */
[----:B------:R-:W-:-:S02]  /*4d30*/  FMNMX R19, R74, R19, !PT ;  /* 0x000000134a137209 */ /* 0x000fc40007800000 */
        /* <DEDUP_REMOVED lines=12> */
[----:B------:R-:W-:Y:S02]  /*4e00*/  ISETP.NE.AND P2, PT, R2, RZ, PT ;  /* 0x000000ff0200720c */ /* 0x000fe40003f45270 */
[----:B------:R-:W-:-:S04]  /*4e10*/  FMNMX R19, R19, R38, !PT ;  /* 0x0000002613137209 */ /* 0x000fc80007800000 */
[----:B------:R-:W-:Y:S01]  /*4e20*/  FMNMX R19, R19, R124, !PT ;  /* 0x0000007c13137209 */ /* 0x000fe20007800000 */
[----:B------:R-:W-:Y:S04]  /*4e30*/  MUFU.EX2 R49, R49 ;  /* 0x0000003100317308 */ /* 0x000fe80000000800 */
[----:B------:R-:W2:Y:S04]  /*4e40*/  SHFL.BFLY PT, R26, R19, 0x2, 0x1f ;  /* 0x0c401f00131a7f89 */ /* 0x000ea800000e0000 */
[----:B------:R-:W-:Y:S08]  /*4e50*/  MUFU.EX2 R52, R52 ;  /* 0x0000003400347308 */ /* 0x000ff00000000800 */
[----:B------:R-:W-:Y:S08]  /*4e60*/  MUFU.EX2 R53, R53 ;  /* 0x0000003500357308 */ /* 0x000ff00000000800 */
[----:B------:R-:W-:Y:S01]  /*4e70*/  MUFU.EX2 R56, R56 ;  /* 0x0000003800387308 */ /* 0x000fe20000000800 */
[----:B--2---:R-:W-:-:S07]  /*4e80*/  FMNMX R26, R19, R26, !PT ;  /* 0x0000001a131a7209 */ /* 0x004fce0007800000 */
[----:B------:R-:W-:Y:S01]  /*4e90*/  MUFU.EX2 R57, R57 ;  /* 0x0000003900397308 */ /* 0x000fe20000000800 */
[----:B------:R-:W2:Y:S07]  /*4ea0*/  SHFL.BFLY PT, R19, R26, 0x1, 0x1f ;  /* 0x0c201f001a137f89 */ /* 0x000eae00000e0000 */
[----:B------:R-:W-:Y:S08]  /*4eb0*/  MUFU.EX2 R60, R60 ;  /* 0x0000003c003c7308 */ /* 0x000ff00000000800 */
[----:B------:R-:W-:Y:S08]  /*4ec0*/  MUFU.EX2 R61, R61 ;  /* 0x0000003d003d7308 */ /* 0x000ff00000000800 */
[----:B------:R-:W-:Y:S01]  /*4ed0*/  MUFU.EX2 R64, R64 ;  /* 0x0000004000407308 */ /* 0x000fe20000000800 */
[----:B--2---:R-:W-:-:S04]  /*4ee0*/  FMNMX R19, R26, R19, !PT ;  /* 0x000000131a137209 */ /* 0x004fc80007800000 */
[----:B------:R-:W-:-:S03]  /*4ef0*/  FSETP.NEU.AND P0, PT, R19, -INF , PT ;  /* 0xff8000001300780b */ /* 0x000fc60003f0d000 */
[----:B------:R-:W-:Y:S01]  /*4f00*/  MUFU.EX2 R65, R65 ;  /* 0x0000004100417308 */ /* 0x000fe20000000800 */
[----:B------:R-:W-:Y:S02]  /*4f10*/  FSEL R39, R19, RZ, P0 ;  /* 0x000000ff13277208 */ /* 0x000fe40000000000 */
[----:B------:R-:W-:-:S03]  /*4f20*/  ISETP.NE.AND P0, PT, R135, -0x1, PT ;  /* 0xffffffff8700780c */ /* 0x000fc60003f05270 */
[C---:B------:R-:W-:Y:S01]  /*4f30*/  FADD R26, -R39.reuse, R124 ;  /* 0x0000007c271a7221 */ /* 0x040fe20000000100 */
[----:B------:R-:W-:Y:S02]  /*4f40*/  IMAD.MOV.U32 R124, RZ, RZ, R16 ;  /* 0x000000ffff7c7224 */ /* 0x000fe400078e0010 */
[----:B------:R-:W-:Y:S01]  /*4f50*/  FMUL R136, R39, UR8 ;  /* 0x0000000827887c20 */ /* 0x000fe20008400000 */
[----:B------:R-:W-:Y:S01]  /*4f60*/  MUFU.EX2 R68, R68 ;  /* 0x0000004400447308 */ /* 0x000fe20000000800 */
[----:B------:R-:W-:Y:S01]  /*4f70*/  FMUL R131, R26, UR8 ;  /* 0x000000081a837c20 */ /* 0x000fe20008400000 */
[----:B------:R-:W-:Y:S01]  /*4f80*/  MOV R137, R124 ;  /* 0x0000007c00897202 */ /* 0x000fe20000000f00 */
[----:B------:R-:W-:Y:S02]  /*4f90*/  IMAD.MOV.U32 R124, RZ, RZ, R14 ;  /* 0x000000ffff7c7224 */ /* 0x000fe400078e000e */
[----:B------:R-:W-:Y:S01]  /*4fa0*/  FFMA R26, R35, UR8, -R136 ;  /* 0x00000008231a7c23 */ /* 0x000fe20008000888 */
[----:B------:R-:W-:-:S02]  /*4fb0*/  IMAD.MOV.U32 R125, RZ, RZ, RZ ;  /* 0x000000ffff7d7224 */ /* 0x000fc400078e00ff */
[--C-:B------:R-:W-:Y:S01]  /*4fc0*/  FFMA R39, R128, UR8, -R136.reuse ;  /* 0x0000000880277c23 */ /* 0x100fe20008000888 */
[--C-:B------:R-:W-:Y:S01]  /*4fd0*/  FFMA R27, R27, UR8, -R136.reuse ;  /* 0x000000081b1b7c23 */ /* 0x100fe20008000888 */
[----:B------:R-:W-:Y:S01]  /*4fe0*/  MUFU.EX2 R131, R131 ;  /* 0x0000008300837308 */ /* 0x000fe20000000800 */
[----:B------:R-:W-:Y:S01]  /*4ff0*/  FFMA R30, R30, UR8, -R136 ;  /* 0x000000081e1e7c23 */ /* 0x000fe20008000888 */
[----:B------:R-:W-:Y:S01]  /*5000*/  MOV R139, R124 ;  /* 0x0000007c008b7202 */ /* 0x000fe20000000f00 */
[----:B------:R-:W-:Y:S02]  /*5010*/  IMAD.MOV.U32 R124, RZ, RZ, R8 ;  /* 0x000000ffff7c7224 */ /* 0x000fe400078e0008 */
[--C-:B------:R-:W-:Y:S01]  /*5020*/  FFMA R31, R31, UR8, -R136.reuse ;  /* 0x000000081f1f7c23 */ /* 0x100fe20008000888 */
[----:B------:R-:W-:Y:S02]  /*5030*/  IMAD.MOV.U32 R125, RZ, RZ, RZ ;  /* 0x000000ffff7d7224 */ /* 0x000fe400078e00ff */
[--C-:B------:R-:W-:Y:S01]  /*5040*/  FFMA R34, R34, UR8, -R136.reuse ;  /* 0x0000000822227c23 */ /* 0x100fe20008000888 */
[----:B------:R-:W-:Y:S01]  /*5050*/  FFMA R35, R126, UR8, -R136 ;  /* 0x000000087e237c23 */ /* 0x000fe20008000888 */
[----:B------:R-:W2:Y:S01]  /*5060*/  MUFU.EX2 R26, R26 ;  /* 0x0000001a001a7308 */ /* 0x000ea20000000800 */
[----:B------:R-:W-:Y:S01]  /*5070*/  @!P2 IMAD.MOV.U32 R126, RZ, RZ, 0x1 ;  /* 0x00000001ff7ea424 */ /* 0x000fe200078e00ff */
[----:B------:R-:W-:Y:S01]  /*5080*/  MOV R140, R124 ;  /* 0x0000007c008c7202 */ /* 0x000fe20000000f00 */
[----:B------:R-:W-:-:S02]  /*5090*/  IMAD.MOV.U32 R124, RZ, RZ, R6 ;  /* 0x000000ffff7c7224 */ /* 0x000fc400078e0006 */
[--C-:B------:R-:W-:Y:S01]  /*50a0*/  FFMA R38, R127, UR8, -R136.reuse ;  /* 0x000000087f267c23 */ /* 0x100fe20008000888 */
[----:B------:R-:W-:Y:S01]  /*50b0*/  IMAD.MOV.U32 R125, RZ, RZ, RZ ;  /* 0x000000ffff7d7224 */ /* 0x000fe200078e00ff */
[----:B------:R3:W-:Y:S01]  /*50c0*/  @!P2 SYNCS.ARRIVE.TRANS64.ART0 RZ, [UR13+0x18], R126 ;  /* 0x0000187effffa9a7 */ /* 0x0007e2000850000d */
[----:B------:R-:W-:Y:S01]  /*50d0*/  FFMA R42, R42, UR8, -R136 ;  /* 0x000000082a2a7c23 */ /* 0x000fe20008000888 */
[----:B------:R-:W-:Y:S01]  /*50e0*/  MUFU.EX2 R27, R27 ;  /* 0x0000001b001b7308 */ /* 0x000fe20000000800 */
[----:B------:R-:W-:Y:S02]  /*50f0*/  WARPGROUP.DEPBAR.LE gsb0, 0x0 ;  /* 0x00008000000079c5 */ /* 0x000fe40000010000 */
[----:B------:R-:W-:Y:S01]  /*5100*/  MOV R130, R124 ;  /* 0x0000007c00827202 */ /* 0x000fe20000000f00 */
[----:B------:R-:W-:Y:S02]  /*5110*/  IMAD.MOV.U32 R124, RZ, RZ, R20 ;  /* 0x000000ffff7c7224 */ /* 0x000fe400078e0014 */
[----:B------:R-:W-:Y:S01]  /*5120*/  FFMA R43, R43, UR8, -R136 ;  /* 0x000000082b2b7c23 */ /* 0x000fe20008000888 */
[----:B------:R-:W-:-:S02]  /*5130*/  IMAD.MOV.U32 R125, RZ, RZ, RZ ;  /* 0x000000ffff7d7224 */ /* 0x000fc400078e00ff */
[----:B------:R-:W-:Y:S01]  /*5140*/  FFMA R46, R46, UR8, -R136 ;  /* 0x000000082e2e7c23 */ /* 0x000fe20008000888 */
[----:B------:R-:W-:Y:S01]  /*5150*/  MUFU.EX2 R30, R30 ;  /* 0x0000001e001e7308 */ /* 0x000fe20000000800 */
[----:B--2---:R-:W-:Y:S01]  /*5160*/  FFMA R138, R131, R123, R26 ;  /* 0x0000007b838a7223 */ /* 0x004fe2000000001a */
[----:B------:R-:W-:Y:S01]  /*5170*/  FFMA R47, R47, UR8, -R136 ;  /* 0x000000082f2f7c23 */ /* 0x000fe20008000888 */
[----:B------:R-:W-:Y:S01]  /*5180*/  MOV R133, R124 ;  /* 0x0000007c00857202 */ /* 0x000fe20000000f00 */
[----:B------:R-:W-:Y:S02]  /*5190*/  IMAD.MOV.U32 R124, RZ, RZ, R22 ;  /* 0x000000ffff7c7224 */ /* 0x000fe400078e0016 */
[--C-:B------:R-:W-:Y:S01]  /*51a0*/  FFMA R50, R50, UR8, -R136.reuse ;  /* 0x0000000832327c23 */ /* 0x100fe20008000888 */
[----:B------:R-:W-:Y:S02]  /*51b0*/  IMAD.MOV.U32 R125, RZ, RZ, RZ ;  /* 0x000000ffff7d7224 */ /* 0x000fe400078e00ff */
[--C-:B------:R-:W-:Y:S01]  /*51c0*/  FFMA R51, R51, UR8, -R136.reuse ;  /* 0x0000000833337c23 */ /* 0x100fe20008000888 */
[----:B------:R-:W2:Y:S01]  /*51d0*/  MUFU.EX2 R31, R31 ;  /* 0x0000001f001f7308 */ /* 0x000ea20000000800 */
[--C-:B------:R-:W-:Y:S01]  /*51e0*/  FFMA R54, R54, UR8, -R136.reuse ;  /* 0x0000000836367c23 */ /* 0x100fe20008000888 */
[----:B------:R-:W-:Y:S01]  /*51f0*/  FFMA R55, R55, UR8, -R136 ;  /* 0x0000000837377c23 */ /* 0x000fe20008000888 */
[----:B------:R-:W-:Y:S01]  /*5200*/  MOV R128, R124 ;  /* 0x0000007c00807202 */ /* 0x000fe20000000f00 */
[----:B------:R-:W-:-:S02]  /*5210*/  IMAD.MOV.U32 R124, RZ, RZ, R120 ;  /* 0x000000ffff7c7224 */ /* 0x000fc400078e0078 */
[--C-:B------:R-:W-:Y:S01]  /*5220*/  FFMA R58, R58, UR8, -R136.reuse ;  /* 0x000000083a3a7c23 */ /* 0x100fe20008000888 */
[----:B------:R-:W-:Y:S02]  /*5230*/  IMAD.MOV.U32 R125, RZ, RZ, RZ ;  /* 0x000000ffff7d7224 */ /* 0x000fe400078e00ff */
[--C-:B------:R-:W-:Y:S01]  /*5240*/  FFMA R59, R59, UR8, -R136.reuse ;  /* 0x000000083b3b7c23 */ /* 0x100fe20008000888 */
[----:B------:R-:W4:Y:S01]  /*5250*/  MUFU.EX2 R34, R34 ;  /* 0x0000002200227308 */ /* 0x000f220000000800 */
[--C-:B------:R-:W-:Y:S01]  /*5260*/  FFMA R62, R62, UR8, -R136.reuse ;  /* 0x000000083e3e7c23 */ /* 0x100fe20008000888 */
[----:B------:R-:W-:Y:S01]  /*5270*/  FFMA R63, R63, UR8, -R136 ;  /* 0x000000083f3f7c23 */ /* 0x000fe20008000888 */
[----:B------:R-:W-:Y:S01]  /*5280*/  MOV R132, R124 ;  /* 0x0000007c00847202 */ /* 0x000fe20000000f00 */
[----:B------:R-:W-:Y:S02]  /*5290*/  IMAD.MOV.U32 R124, RZ, RZ, R122 ;  /* 0x000000ffff7c7224 */ /* 0x000fe400078e007a */
[----:B------:R-:W-:Y:S01]  /*52a0*/  FFMA R66, R66, UR8, -R136 ;  /* 0x0000000842427c23 */ /* 0x000fe20008000888 */
[----:B------:R-:W-:-:S02]  /*52b0*/  IMAD.MOV.U32 R125, RZ, RZ, RZ ;  /* 0x000000ffff7d7224 */ /* 0x000fc400078e00ff */
[--C-:B------:R-:W-:Y:S01]  /*52c0*/  FFMA R67, R67, UR8, -R136.reuse ;  /* 0x0000000843437c23 */ /* 0x100fe20008000888 */
[----:B------:R-:W5:Y:S01]  /*52d0*/  MUFU.EX2 R35, R35 ;  /* 0x0000002300237308 */ /* 0x000f620000000800 */
[----:B--2---:R-:W-:Y:S01]  /*52e0*/  F2FP.F16.F32.PACK_AB R127, R31, R30 ;  /* 0x0000001e1f7f723e */ /* 0x004fe200000000ff */
[----:B------:R-:W-:Y:S01]  /*52f0*/  FFMA R70, R70, UR8, -R136 ;  /* 0x0000000846467c23 */ /* 0x000fe20008000888 */
[----:B------:R-:W-:Y:S01]  /*5300*/  MOV R134, R124 ;  /* 0x0000007c00867202 */ /* 0x000fe20000000f00 */
[----:B------:R-:W-:Y:S01]  /*5310*/  FFMA R124, R129, R121, R24 ;  /* 0x00000079817c7223 */ /* 0x000fe20000000018 */
[----:B------:R-:W-:Y:S02]  /*5320*/  @!P2 IMAD.MOV.U32 R125, RZ, RZ, 0x1 ;  /* 0x00000001ff7da424 */ /* 0x000fe400078e00ff */
[--C-:B------:R-:W-:Y:S01]  /*5330*/  FFMA R71, R71, UR8, -R136.reuse ;  /* 0x0000000847477c23 */ /* 0x100fe20008000888 */
[----:B------:R-:W-:Y:S01]  /*5340*/  FFMA R74, R74, UR8, -R136 ;  /* 0x000000084a4a7c23 */ /* 0x000fe20008000888 */
[C---:B------:R-:W-:Y:S01]  /*5350*/  FADD R121, R25.reuse, R124 ;  /* 0x0000007c19797221 */ /* 0x040fe20000000000 */
[----:B------:R-:W-:Y:S01]  /*5360*/  F2FP.F16.F32.PACK_AB R124, R25, R24 ;  /* 0x00000018197c723e */ /* 0x000fe200000000ff */
[----:B------:R-:W2:Y:S01]  /*5370*/  MUFU.EX2 R38, R38 ;  /* 0x0000002600267308 */ /* 0x000ea20000000800 */
[----:B------:R1:W-:Y:S01]  /*5380*/  @!P2 SYNCS.ARRIVE.TRANS64.ART0 RZ, [UR13+0x28], R125 ;  /* 0x0000287dffffa9a7 */ /* 0x0003e2000850000d */
[----:B---3--:R-:W-:Y:S01]  /*5390*/  FADD R126, R28, R121 ;  /* 0x000000791c7e7221 */ /* 0x008fe20000000000 */
[----:B------:R-:W-:Y:S01]  /*53a0*/  FADD R121, R27, R138 ;  /* 0x0000008a1b797221 */ /* 0x000fe20000000000 */
[--C-:B------:R-:W-:Y:S01]  /*53b0*/  FFMA R75, R75, UR8, -R136.reuse ;  /* 0x000000084b4b7c23 */ /* 0x100fe20008000888 */
[----:B------:R-:W-:Y:S01]  /*53c0*/  FFMA R78, R78, UR8, -R136 ;  /* 0x000000084e4e7c23 */ /* 0x000fe20008000888 */
[C---:B------:R-:W-:Y:S01]  /*53d0*/  FADD R25, R29.reuse, R126 ;  /* 0x0000007e1d197221 */ /* 0x040fe20000000000 */
[----:B------:R-:W-:Y:S01]  /*53e0*/  F2FP.F16.F32.PACK_AB R126, R29, R28 ;  /* 0x0000001c1d7e723e */ /* 0x000fe200000000ff */
[----:B------:R-:W-:Y:S01]  /*53f0*/  FADD R28, R30, R121 ;  /* 0x000000791e1c7221 */ /* 0x000fe20000000000 */
[----:B------:R-:W3:Y:S01]  /*5400*/  MUFU.EX2 R39, R39 ;  /* 0x0000002700277308 */ /* 0x000ee20000000800 */
[----:B------:R-:W-:Y:S01]  /*5410*/  FADD R24, R32, R25 ;  /* 0x0000001920187221 */ /* 0x000fe20000000000 */
[----:B-1----:R-:W-:Y:S01]  /*5420*/  F2FP.F16.F32.PACK_AB R125, R27, R26 ;  /* 0x0000001a1b7d723e */ /* 0x002fe200000000ff */
[----:B------:R-:W-:Y:S01]  /*5430*/  FADD R27, R31, R28 ;  /* 0x0000001c1f1b7221 */ /* 0x000fe20000000000 */
[----:B------:R-:W-:Y:S01]  /*5440*/  F2FP.F16.F32.PACK_AB R28, R41, R40 ;  /* 0x00000028291c723e */ /* 0x000fe200000000ff */
[----:B------:R-:W-:Y:S01]  /*5450*/  FADD R25, R33, R24 ;  /* 0x0000001821197221 */ /* 0x000fe20000000000 */
[----:B------:R-:W-:Y:S01]  /*5460*/  FFMA R79, R79, UR8, -R136 ;  /* 0x000000084f4f7c23 */ /* 0x000fe20008000888 */
[----:B----4-:R-:W-:Y:S01]  /*5470*/  FADD R26, R34, R27 ;  /* 0x0000001b221a7221 */ /* 0x010fe20000000000 */
[----:B------:R-:W1:Y:S01]  /*5480*/  MUFU.EX2 R42, R42 ;  /* 0x0000002a002a7308 */ /* 0x000e620000000800 */
[----:B------:R-:W-:Y:S01]  /*5490*/  FADD R24, R36, R25 ;  /* 0x0000001924187221 */ /* 0x000fe20000000000 */
[----:B------:R4:W-:Y:S01]  /*54a0*/  STSM.16.M88.4 [R137], R124 ;  /* 0x0000007c89007844 */ /* 0x0009e20000000200 */
[----:B-----5:R-:W-:Y:S01]  /*54b0*/  FADD R27, R35, R26 ;  /* 0x0000001a231b7221 */ /* 0x020fe20000000000 */
[----:B------:R-:W-:Y:S01]  /*54c0*/  FFMA R82, R82, UR8, -R136 ;  /* 0x0000000852527c23 */ /* 0x000fe20008000888 */
[----:B------:R-:W-:Y:S01]  /*54d0*/  FADD R25, R37, R24 ;  /* 0x0000001825197221 */ /* 0x000fe20000000000 */
[--C-:B------:R-:W-:Y:S01]  /*54e0*/  FFMA R83, R83, UR8, -R136.reuse ;  /* 0x0000000853537c23 */ /* 0x100fe20008000888 */
[----:B--2---:R-:W-:Y:S01]  /*54f0*/  FADD R26, R38, R27 ;  /* 0x0000001b261a7221 */ /* 0x004fe20000000000 */
[----:B------:R-:W2:Y:S01]  /*5500*/  MUFU.EX2 R43, R43 ;  /* 0x0000002b002b7308 */ /* 0x000ea20000000800 */
[----:B------:R-:W-:Y:S01]  /*5510*/  FADD R24, R40, R25 ;  /* 0x0000001928187221 */ /* 0x000fe20000000000 */
[----:B------:R-:W-:Y:S01]  /*5520*/  FFMA R87, R87, UR8, -R136 ;  /* 0x0000000857577c23 */ /* 0x000fe20008000888 */
[----:B---3--:R-:W-:Y:S01]  /*5530*/  FADD R27, R39, R26 ;  /* 0x0000001a271b7221 */ /* 0x008fe20000000000 */
[----:B------:R-:W-:Y:S01]  /*5540*/  FFMA R86, R86, UR8, -R136 ;  /* 0x0000000856567c23 */ /* 0x000fe20008000888 */
[----:B------:R-:W-:Y:S01]  /*5550*/  FADD R25, R41, R24 ;  /* 0x0000001829197221 */ /* 0x000fe20000000000 */
[-C--:B------:R-:W-:Y:S01]  /*5560*/  FMUL R117, R117, R129.reuse ;  /* 0x0000008175757220 */ /* 0x080fe20000400000 */
[-C--:B------:R-:W-:Y:S01]  /*5570*/  FMUL R116, R116, R129.reuse ;  /* 0x0000008174747220 */ /* 0x080fe20000400000 */
[----:B------:R-:W3:Y:S01]  /*5580*/  MUFU.EX2 R46, R46 ;  /* 0x0000002e002e7308 */ /* 0x000ee20000000800 */
[----:B-1----:R-:W-:Y:S01]  /*5590*/  FADD R26, R42, R27 ;  /* 0x0000001b2a1a7221 */ /* 0x002fe20000000000 */
[----:B------:R-:W-:Y:S01]  /*55a0*/  FADD R24, R44, R25 ;  /* 0x000000192c187221 */ /* 0x000fe20000000000 */
[-C--:B------:R-:W-:Y:S01]  /*55b0*/  FMUL R113, R113, R129.reuse ;  /* 0x0000008171717220 */ /* 0x080fe20000400000 */
[-C--:B------:R-:W-:Y:S01]  /*55c0*/  FMUL R112, R112, R129.reuse ;  /* 0x0000008170707220 */ /* 0x080fe20000400000 */
[-C--:B------:R-:W-:Y:S01]  /*55d0*/  FMUL R109, R109, R129.reuse ;  /* 0x000000816d6d7220 */ /* 0x080fe20000400000 */
[----:B------:R-:W-:Y:S01]  /*55e0*/  FADD R25, R45, R24 ;  /* 0x000000182d197221 */ /* 0x000fe20000000000 */
[-C--:B------:R-:W-:Y:S01]  /*55f0*/  FMUL R108, R108, R129.reuse ;  /* 0x000000816c6c7220 */ /* 0x080fe20000400000 */
[----:B------:R-:W1:Y:S01]  /*5600*/  MUFU.EX2 R47, R47 ;  /* 0x0000002f002f7308 */ /* 0x000e620000000800 */
[C---:B--2---:R-:W-:Y:S01]  /*5610*/  FADD R27, R43.reuse, R26 ;  /* 0x0000001a2b1b7221 */ /* 0x044fe20000000000 */
[----:B------:R-:W-:Y:S01]  /*5620*/  FADD R24, R48, R25 ;  /* 0x0000001930187221 */ /* 0x000fe20000000000 */
[----:B------:R-:W-:Y:S01]  /*5630*/  F2FP.F16.F32.PACK_AB R29, R43, R42 ;  /* 0x0000002a2b1d723e */ /* 0x000fe200000000ff */
[-C--:B------:R-:W-:Y:S01]  /*5640*/  FMUL R105, R105, R129.reuse ;  /* 0x0000008169697220 */ /* 0x080fe20000400000 */
[-C--:B------:R-:W-:Y:S01]  /*5650*/  FMUL R104, R104, R129.reuse ;  /* 0x0000008168687220 */ /* 0x080fe20000400000 */
[----:B------:R-:W-:Y:S01]  /*5660*/  FADD R25, R49, R24 ;  /* 0x0000001831197221 */ /* 0x000fe20000000000 */
[----:B------:R-:W-:Y:S01]  /*5670*/  F2FP.F16.F32.PACK_AB R24, R33, R32 ;  /* 0x000000202118723e */ /* 0x000fe200000000ff */
[----:B------:R-:W2:Y:S01]  /*5680*/  MUFU.EX2 R50, R50 ;  /* 0x0000003200327308 */ /* 0x000ea20000000800 */
[----:B---3--:R-:W-:Y:S01]  /*5690*/  FADD R26, R46, R27 ;  /* 0x0000001b2e1a7221 */ /* 0x008fe20000000000 */
[----:B------:R-:W-:Y:S01]  /*56a0*/  FADD R30, R52, R25 ;  /* 0x00000019341e7221 */ /* 0x000fe20000000000 */
[-C--:B------:R-:W-:Y:S01]  /*56b0*/  FMUL R101, R101, R129.reuse ;  /* 0x0000008165657220 */ /* 0x080fe20000400000 */
[-C--:B------:R-:W-:Y:S01]  /*56c0*/  FMUL R100, R100, R129.reuse ;  /* 0x0000008164647220 */ /* 0x080fe20000400000 */
[-C--:B------:R-:W-:Y:S01]  /*56d0*/  FMUL R97, R97, R129.reuse ;  /* 0x0000008161617220 */ /* 0x080fe20000400000 */
[----:B------:R-:W-:Y:S01]  /*56e0*/  FADD R25, R53, R30 ;  /* 0x0000001e35197221 */ /* 0x000fe20000000000 */
[----:B------:R-:W-:Y:S01]  /*56f0*/  F2FP.F16.F32.PACK_AB R30, R45, R44 ;  /* 0x0000002c2d1e723e */ /* 0x000fe200000000ff */
[----:B------:R-:W3:Y:S01]  /*5700*/  MUFU.EX2 R51, R51 ;  /* 0x0000003300337308 */ /* 0x000ee20000000800 */
[----:B-1----:R-:W-:Y:S01]  /*5710*/  FADD R27, R47, R26 ;  /* 0x0000001a2f1b7221 */ /* 0x002fe20000000000 */
[----:B------:R-:W-:Y:S01]  /*5720*/  F2FP.F16.F32.PACK_AB R26, R37, R36 ;  /* 0x00000024251a723e */ /* 0x000fe200000000ff */
[-C--:B------:R-:W-:Y:S01]  /*5730*/  FMUL R96, R96, R129.reuse ;  /* 0x0000008160607220 */ /* 0x080fe20000400000 */
[-C--:B------:R-:W-:Y:S01]  /*5740*/  FMUL R93, R93, R129.reuse ;  /* 0x000000815d5d7220 */ /* 0x080fe20000400000 */
[-C--:B------:R-:W-:Y:S01]  /*5750*/  FMUL R92, R92, R129.reuse ;  /* 0x000000815c5c7220 */ /* 0x080fe20000400000 */
[-C--:B------:R-:W-:Y:S01]  /*5760*/  FMUL R89, R89, R129.reuse ;  /* 0x0000008159597220 */ /* 0x080fe20000400000 */
[----:B------:R-:W-:Y:S01]  /*5770*/  FMUL R88, R88, R129 ;  /* 0x0000008158587220 */ /* 0x000fe20000400000 */
[----:B------:R-:W1:Y:S01]  /*5780*/  MUFU.EX2 R54, R54 ;  /* 0x0000003600367308 */ /* 0x000e620000000800 */
[----:B--2---:R-:W-:Y:S01]  /*5790*/  FADD R32, R50, R27 ;  /* 0x0000001b32207221 */ /* 0x004fe20000000000 */
[-C--:B------:R-:W-:Y:S01]  /*57a0*/  FMUL R119, R119, R131.reuse ;  /* 0x0000008377777220 */ /* 0x080fe20000400000 */
[-C--:B------:R-:W-:Y:S01]  /*57b0*/  FMUL R118, R118, R131.reuse ;  /* 0x0000008376767220 */ /* 0x080fe20000400000 */
[-C--:B------:R-:W-:Y:S01]  /*57c0*/  FMUL R115, R115, R131.reuse ;  /* 0x0000008373737220 */ /* 0x080fe20000400000 */
[-C--:B------:R-:W-:Y:S01]  /*57d0*/  FMUL R114, R114, R131.reuse ;  /* 0x0000008372727220 */ /* 0x080fe20000400000 */
[-C--:B------:R-:W-:Y:S01]  /*57e0*/  FMUL R111, R111, R131.reuse ;  /* 0x000000836f6f7220 */ /* 0x080fe20000400000 */
[-C--:B------:R-:W-:Y:S01]  /*57f0*/  FMUL R110, R110, R131.reuse ;  /* 0x000000836e6e7220 */ /* 0x080fe20000400000 */
[----:B------:R-:W2:Y:S01]  /*5800*/  MUFU.EX2 R55, R55 ;  /* 0x0000003700377308 */ /* 0x000ea20000000800 */
[----:B---3--:R-:W-:Y:S01]  /*5810*/  FADD R27, R51, R32 ;  /* 0x00000020331b7221 */ /* 0x008fe20000000000 */
[----:B------:R-:W-:Y:S01]  /*5820*/  FADD R32, R56, R25 ;  /* 0x0000001938207221 */ /* 0x000fe20000000000 */
[----:B------:R-:W-:Y:S01]  /*5830*/  F2FP.F16.F32.PACK_AB R25, R35, R34 ;  /* 0x000000222319723e */ /* 0x000fe200000000ff */
[-C--:B------:R-:W-:Y:S01]  /*5840*/  FMUL R107, R107, R131.reuse ;  /* 0x000000836b6b7220 */ /* 0x080fe20000400000 */
[-C--:B------:R-:W-:Y:S01]  /*5850*/  FMUL R106, R106, R131.reuse ;  /* 0x000000836a6a7220 */ /* 0x080fe20000400000 */
[----:B------:R-:W-:Y:S01]  /*5860*/  FADD R31, R57, R32 ;  /* 0x00000020391f7221 */ /* 0x000fe20000000000 */
[-C--:B------:R-:W-:Y:S01]  /*5870*/  FMUL R103, R103, R131.reuse ;  /* 0x0000008367677220 */ /* 0x080fe20000400000 */
[----:B------:R-:W3:Y:S01]  /*5880*/  MUFU.EX2 R58, R58 ;  /* 0x0000003a003a7308 */ /* 0x000ee20000000800 */
[----:B-1----:R-:W-:Y:S01]  /*5890*/  FADD R36, R54, R27 ;  /* 0x0000001b36247221 */ /* 0x002fe20000000000 */
[----:B------:R-:W-:Y:S01]  /*58a0*/  FADD R32, R60, R31 ;  /* 0x0000001f3c207221 */ /* 0x000fe20000000000 */
[----:B------:R-:W-:Y:S01]  /*58b0*/  F2FP.F16.F32.PACK_AB R27, R39, R38 ;  /* 0x00000026271b723e */ /* 0x000fe200000000ff */
[-C--:B------:R-:W-:Y:S01]  /*58c0*/  FMUL R102, R102, R131.reuse ;  /* 0x0000008366667220 */ /* 0x080fe20000400000 */
[----:B------:R-:W-:Y:S01]  /*58d0*/  F2FP.F16.F32.PACK_AB R31, R47, R46 ;  /* 0x0000002e2f1f723e */ /* 0x000fe200000000ff */
[-C--:B------:R-:W-:Y:S01]  /*58e0*/  FMUL R99, R99, R131.reuse ;  /* 0x0000008363637220 */ /* 0x080fe20000400000 */
[-C--:B------:R-:W-:Y:S01]  /*58f0*/  FMUL R98, R98, R131.reuse ;  /* 0x0000008362627220 */ /* 0x080fe20000400000 */
[----:B------:R-:W1:Y:S01]  /*5900*/  MUFU.EX2 R59, R59 ;  /* 0x0000003b003b7308 */ /* 0x000e620000000800 */
[----:B--2---:R-:W-:Y:S01]  /*5910*/  FADD R33, R55, R36 ;  /* 0x0000002437217221 */ /* 0x004fe20000000000 */
[----:B------:R2:W-:Y:S01]  /*5920*/  STSM.16.M88.4 [R139], R24 ;  /* 0x000000188b007844 */ /* 0x0005e20000000200 */
[-C--:B------:R-:W-:Y:S01]  /*5930*/  FMUL R95, R95, R131.reuse ;  /* 0x000000835f5f7220 */ /* 0x080fe20000400000 */
[-C--:B------:R-:W-:Y:S01]  /*5940*/  FMUL R94, R94, R131.reuse ;  /* 0x000000835e5e7220 */ /* 0x080fe20000400000 */
[-C--:B------:R-:W-:Y:S01]  /*5950*/  FMUL R91, R91, R131.reuse ;  /* 0x000000835b5b7220 */ /* 0x080fe20000400000 */
[----:B------:R5:W-:Y:S01]  /*5960*/  STSM.16.M88.4 [R140], R28 ;  /* 0x0000001c8c007844 */ /* 0x000be20000000200 */
[----:B------:R-:W-:Y:S01]  /*5970*/  FMUL R90, R90, R131 ;  /* 0x000000835a5a7220 */ /* 0x000fe20000400000 */
[----:B------:R-:W5:Y:S01]  /*5980*/  MUFU.EX2 R62, R62 ;  /* 0x0000003e003e7308 */ /* 0x000f620000000800 */
[----:B---3--:R-:W-:Y:S01]  /*5990*/  FADD R34, R58, R33 ;  /* 0x000000213a227221 */ /* 0x008fe20000000000 */
[----:B------:R-:W-:Y:S01]  /*59a0*/  FADD R33, R61, R32 ;  /* 0x000000203d217221 */ /* 0x000fe20000000000 */
[----:B------:R-:W-:Y:S01]  /*59b0*/  F2FP.F16.F32.PACK_AB R32, R49, R48 ;  /* 0x000000303120723e */ /* 0x000fe200000000ff */
[----:B----4-:R-:W-:-:S02]  /*59c0*/  IMAD.MOV.U32 R125, RZ, RZ, R21 ;  /* 0x000000ffff7d7224 */ /* 0x010fc400078e0015 */
[----:B------:R-:W-:Y:S01]  /*59d0*/  FADD R36, R64, R33 ;  /* 0x0000002140247221 */ /* 0x000fe20000000000 */
[----:B------:R-:W-:Y:S01]  /*59e0*/  IMAD.MOV.U32 R126, RZ, RZ, R18 ;  /* 0x000000ffff7e7224 */ /* 0x000fe200078e0012 */
[----:B------:R-:W3:Y:S01]  /*59f0*/  MUFU.EX2 R63, R63 ;  /* 0x0000003f003f7308 */ /* 0x000ee20000000800 */
[----:B-1----:R-:W-:Y:S01]  /*5a00*/  FADD R35, R59, R34 ;  /* 0x000000223b237221 */ /* 0x002fe20000000000 */
[----:B------:R-:W-:Y:S01]  /*5a10*/  FADD R33, R65, R36 ;  /* 0x0000002441217221 */ /* 0x000fe20000000000 */
[----:B------:R-:W-:Y:S01]  /*5a20*/  F2FP.F16.F32.PACK_AB R34, R53, R52 ;  /* 0x000000343522723e */ /* 0x000fe200000000ff */
[----:B------:R-:W-:Y:S01]  /*5a30*/  IMAD.MOV.U32 R124, RZ, RZ, R19 ;  /* 0x000000ffff7c7224 */ /* 0x000fe200078e0013 */
[----:B--2---:R-:W-:Y:S01]  /*5a40*/  F2FP.F16.F32.PACK_AB R24, R57, R56 ;  /* 0x000000383918723e */ /* 0x004fe200000000ff */
[----:B------:R-:W-:Y:S01]  /*5a50*/  FADD R36, R68, R33 ;  /* 0x0000002144247221 */ /* 0x000fe20000000000 */
[----:B------:R-:W-:Y:S01]  /*5a60*/  F2FP.F16.F32.PACK_AB R33, R51, R50 ;  /* 0x000000323321723e */ /* 0x000fe200000000ff */
[----:B------:R-:W1:Y:S01]  /*5a70*/  MUFU.EX2 R66, R66 ;  /* 0x0000004200427308 */ /* 0x000e620000000800 */
[----:B-----5:R-:W-:Y:S01]  /*5a80*/  FADD R38, R62, R35 ;  /* 0x000000233e267221 */ /* 0x020fe20000000000 */
[----:B------:R-:W-:-:S06]  /*5a90*/  F2FP.F16.F32.PACK_AB R26, R61, R60 ;  /* 0x0000003c3d1a723e */ /* 0x000fcc00000000ff */
[----:B------:R-:W2:Y:S01]  /*5aa0*/  MUFU.EX2 R67, R67 ;  /* 0x0000004300437308 */ /* 0x000ea20000000800 */
[----:B---3--:R-:W-:-:S07]  /*5ab0*/  FADD R35, R63, R38 ;  /* 0x000000263f237221 */ /* 0x008fce0000000000 */
[----:B------:R-:W3:Y:S01]  /*5ac0*/  MUFU.EX2 R69, R69 ;  /* 0x0000004500457308 */ /* 0x000ee20000000800 */
[----:B-1----:R-:W-:Y:S01]  /*5ad0*/  FADD R38, R66, R35 ;  /* 0x0000002342267221 */ /* 0x002fe20000000000 */
[----:B------:R-:W-:-:S05]  /*5ae0*/  F2FP.F16.F32.PACK_AB R35, R55, R54 ;  /* 0x000000363723723e */ /* 0x000fca00000000ff */
[----:B------:R1:W-:Y:S01]  /*5af0*/  STSM.16.M88.4 [R130], R32 ;  /* 0x0000002082007844 */ /* 0x0003e20000000200 */
[----:B------:R-:W4:Y:S01]  /*5b00*/  MUFU.EX2 R70, R70 ;  /* 0x0000004600467308 */ /* 0x000f220000000800 */
[C---:B--2---:R-:W-:Y:S01]  /*5b10*/  FADD R27, R67.reuse, R38 ;  /* 0x00000026431b7221 */ /* 0x044fe20000000000 */
[----:B------:R-:W-:-:S06]  /*5b20*/  F2FP.F16.F32.PACK_AB R37, R67, R66 ;  /* 0x000000424325723e */ /* 0x000fcc00000000ff */
[----:B------:R-:W2:Y:S01]  /*5b30*/  MUFU.EX2 R72, R72 ;  /* 0x0000004800487308 */ /* 0x000ea20000000800 */
[----:B---3--:R-:W-:Y:S01]  /*5b40*/  FADD R25, R69, R36 ;  /* 0x0000002445197221 */ /* 0x008fe20000000000 */
[----:B------:R-:W-:Y:S02]  /*5b50*/  F2FP.F16.F32.PACK_AB R36, R65, R64 ;  /* 0x000000404124723e */ /* 0x000fe400000000ff */
[----:B------:R-:W-:-:S04]  /*5b60*/  F2FP.F16.F32.PACK_AB R38, R69, R68 ;  /* 0x000000444526723e */ /* 0x000fc800000000ff */
[----:B------:R-:W3:Y:S01]  /*5b70*/  MUFU.EX2 R71, R71 ;  /* 0x0000004700477308 */ /* 0x000ee20000000800 */
[----:B----4-:R-:W-:Y:S01]  /*5b80*/  FADD R30, R70, R27 ;  /* 0x0000001b461e7221 */ /* 0x010fe20000000000 */
[----:B------:R-:W-:-:S06]  /*5b90*/  F2FP.F16.F32.PACK_AB R27, R63, R62 ;  /* 0x0000003e3f1b723e */ /* 0x000fcc00000000ff */
[----:B------:R-:W4:Y:S01]  /*5ba0*/  MUFU.EX2 R73, R73 ;  /* 0x0000004900497308 */ /* 0x000f220000000800 */
[----:B--2---:R-:W-:Y:S01]  /*5bb0*/  FADD R28, R72, R25 ;  /* 0x00000019481c7221 */ /* 0x004fe20000000000 */
[----:B------:R-:W-:-:S05]  /*5bc0*/  F2FP.F16.F32.PACK_AB R25, R59, R58 ;  /* 0x0000003a3b19723e */ /* 0x000fca00000000ff */
[----:B------:R2:W-:Y:S01]  /*5bd0*/  STSM.16.M88.4 [R133], R24 ;  /* 0x0000001885007844 */ /* 0x0005e20000000200 */
[----:B------:R-:W5:Y:S01]  /*5be0*/  MUFU.EX2 R74, R74 ;  /* 0x0000004a004a7308 */ /* 0x000f620000000800 */
[C---:B---3--:R-:W-:Y:S01]  /*5bf0*/  FADD R31, R71.reuse, R30 ;  /* 0x0000001e471f7221 */ /* 0x048fe20000000000 */
[----:B------:R-:W-:-:S05]  /*5c00*/  F2FP.F16.F32.PACK_AB R39, R71, R70 ;  /* 0x000000464727723e */ /* 0x000fca00000000ff */
[----:B------:R3:W-:Y:S01]  /*5c10*/  STSM.16.M88.4 [R128], R36 ;  /* 0x0000002480007844 */ /* 0x0007e20000000200 */
[----:B------:R-:W2:Y:S01]  /*5c20*/  MUFU.EX2 R76, R76 ;  /* 0x0000004c004c7308 */ /* 0x000ea20000000800 */
[C---:B----4-:R-:W-:Y:S01]  /*5c30*/  FADD R29, R73.reuse, R28 ;  /* 0x0000001c491d7221 */ /* 0x050fe20000000000 */
[----:B-1----:R-:W-:-:S06]  /*5c40*/  F2FP.F16.F32.PACK_AB R32, R73, R72 ;  /* 0x000000484920723e */ /* 0x002fcc00000000ff */
[----:B------:R-:W1:Y:S01]  /*5c50*/  MUFU.EX2 R75, R75 ;  /* 0x0000004b004b7308 */ /* 0x000e620000000800 */
[----:B-----5:R-:W-:-:S07]  /*5c60*/  FADD R30, R74, R31 ;  /* 0x0000001f4a1e7221 */ /* 0x020fce0000000000 */
[----:B------:R-:W4:Y:S01]  /*5c70*/  MUFU.EX2 R77, R77 ;  /* 0x0000004d004d7308 */ /* 0x000f220000000800 */
[----:B--2---:R-:W-:-:S07]  /*5c80*/  FADD R28, R76, R29 ;  /* 0x0000001d4c1c7221 */ /* 0x004fce0000000000 */
[----:B------:R-:W2:Y:S01]  /*5c90*/  MUFU.EX2 R78, R78 ;  /* 0x0000004e004e7308 */ /* 0x000ea20000000800 */
[C---:B-1----:R-:W-:Y:S01]  /*5ca0*/  FADD R31, R75.reuse, R30 ;  /* 0x0000001e4b1f7221 */ /* 0x042fe20000000000 */
[----:B------:R-:W-:-:S06]  /*5cb0*/  F2FP.F16.F32.PACK_AB R33, R75, R74 ;  /* 0x0000004a4b21723e */ /* 0x000fcc00000000ff */
[----:B------:R-:W1:Y:S01]  /*5cc0*/  MUFU.EX2 R80, R80 ;  /* 0x0000005000507308 */ /* 0x000e620000000800 */
[C---:B----4-:R-:W-:Y:S01]  /*5cd0*/  FADD R29, R77.reuse, R28 ;  /* 0x0000001c4d1d7221 */ /* 0x050fe20000000000 */
[----:B------:R-:W-:-:S06]  /*5ce0*/  F2FP.F16.F32.PACK_AB R34, R77, R76 ;  /* 0x0000004c4d22723e */ /* 0x000fcc00000000ff */
[----:B------:R-:W4:Y:S01]  /*5cf0*/  MUFU.EX2 R79, R79 ;  /* 0x0000004f004f7308 */ /* 0x000f220000000800 */
[----:B--2---:R-:W-:-:S07]  /*5d00*/  FADD R30, R78, R31 ;  /* 0x0000001f4e1e7221 */ /* 0x004fce0000000000 */
[----:B------:R-:W2:Y:S01]  /*5d10*/  MUFU.EX2 R82, R82 ;  /* 0x0000005200527308 */ /* 0x000ea20000000800 */
[----:B-1----:R-:W-:-:S07]  /*5d20*/  FADD R28, R80, R29 ;  /* 0x0000001d501c7221 */ /* 0x002fce0000000000 */
[----:B------:R-:W1:Y:S01]  /*5d30*/  MUFU.EX2 R81, R81 ;  /* 0x0000005100517308 */ /* 0x000e620000000800 */
[C---:B----4-:R-:W-:Y:S01]  /*5d40*/  FADD R29, R79.reuse, R30 ;  /* 0x0000001e4f1d7221 */ /* 0x050fe20000000000 */
[----:B------:R-:W-:-:S05]  /*5d50*/  F2FP.F16.F32.PACK_AB R35, R79, R78 ;  /* 0x0000004e4f23723e */ /* 0x000fca00000000ff */
[----:B------:R3:W-:Y:S01]  /*5d60*/  STSM.16.M88.4 [R132], R32 ;  /* 0x0000002084007844 */ /* 0x0007e20000000200 */
[----:B------:R-:W4:Y:S01]  /*5d70*/  MUFU.EX2 R83, R83 ;  /* 0x0000005300537308 */ /* 0x000f220000000800 */
[----:B--2---:R-:W-:-:S07]  /*5d80*/  FADD R24, R82, R29 ;  /* 0x0000001d52187221 */ /* 0x004fce0000000000 */
[----:B------:R-:W-:Y:S01]  /*5d90*/  MUFU.EX2 R84, R84 ;  /* 0x0000005400547308 */ /* 0x000fe20000000800 */
[C---:B-1----:R-:W-:Y:S01]  /*5da0*/  FADD R25, R81.reuse, R28 ;  /* 0x0000001c51197221 */ /* 0x042fe20000000000 */
[----:B------:R-:W-:-:S06]  /*5db0*/  F2FP.F16.F32.PACK_AB R80, R81, R80 ;  /* 0x000000505150723e */ /* 0x000fcc00000000ff */
[----:B------:R-:W1:Y:S01]  /*5dc0*/  MUFU.EX2 R85, R85 ;  /* 0x0000005500557308 */ /* 0x000e620000000800 */
[C---:B----4-:R-:W-:Y:S01]  /*5dd0*/  FADD R27, R83.reuse, R24 ;  /* 0x00000018531b7221 */ /* 0x050fe20000000000 */
[----:B------:R-:W-:-:S06]  /*5de0*/  F2FP.F16.F32.PACK_AB R81, R83, R82 ;  /* 0x000000525351723e */ /* 0x000fcc00000000ff */
[----:B------:R-:W-:Y:S08]  /*5df0*/  MUFU.EX2 R86, R86 ;  /* 0x0000005600567308 */ /* 0x000ff00000000800 */
[----:B------:R-:W2:Y:S01]  /*5e00*/  MUFU.EX2 R87, R87 ;  /* 0x0000005700577308 */ /* 0x000ea20000000800 */
[----:B-1----:R-:W-:Y:S01]  /*5e10*/  F2FP.F16.F32.PACK_AB R82, R85, R84 ;  /* 0x000000545552723e */ /* 0x002fe200000000ff */
[----:B------:R-:W-:-:S04]  /*5e20*/  FADD R84, R84, R25 ;  /* 0x0000001954547221 */ /* 0x000fc80000000000 */
[----:B------:R-:W-:Y:S01]  /*5e30*/  FADD R121, R85, R84 ;  /* 0x0000005455797221 */ /* 0x000fe20000000000 */
[----:B--2---:R-:W-:Y:S01]  /*5e40*/  F2FP.F16.F32.PACK_AB R83, R87, R86 ;  /* 0x000000565753723e */ /* 0x004fe200000000ff */
[----:B------:R-:W-:-:S04]  /*5e50*/  FADD R86, R86, R27 ;  /* 0x0000001b56567221 */ /* 0x000fc80000000000 */
[----:B------:R3:W-:Y:S01]  /*5e60*/  STSM.16.M88.4 [R134], R80 ;  /* 0x0000005086007844 */ /* 0x0007e20000000200 */
[----:B------:R-:W-:Y:S01]  /*5e70*/  FADD R123, R87, R86 ;  /* 0x00000056577b7221 */ /* 0x000fe20000000000 */
[----:B------:R1:W-:Y:S06]  /*5e80*/  MEMBAR.ALL.CTA ;  /* 0x0000000000007992 */ /* 0x0003ec0000008000 */
[----:B-1----:R-:W1:Y:S02]  /*5e90*/  FENCE.VIEW.ASYNC.S ;  /* 0x00000000000073c6 */ /* 0x002e640000000000 */
[----:B-1----:R-:W-:Y:S01]  /*5ea0*/  NOP ;  /* 0x0000000000007918 */ /* 0x002fe20000000000 */
[----:B------:R-:W-:Y:S05]  /*5eb0*/  @P0 BRA `(.L_x_20) ;  /* 0xffffffdc00c00947 */ /* 0x000fea000383ffff */
.L_x_15:
[----:B------:R-:W-:-:S04]  /*5ec0*/  VIMNMX R23, R23, UR14, PT ;  /* 0x0000000e17177c48 */ /* 0x000fc8000bfe0100 */
[----:B------:R-:W-:-:S13]  /*5ed0*/  ISETP.GE.AND P0, PT, R23, 0x1, PT ;  /* 0x000000011700780c */ /* 0x000fda0003f06270 */
[----:B------:R-:W-:Y:S05]  /*5ee0*/  @!P0 BRA `(.L_x_21) ;  /* 0x00000020005c8947 */ /* 0x000fea0003800000 */
[----:B------:R-:W-:Y:S01]  /*5ef0*/  VIADD R23, R23, 0xffffffff ;  /* 0xffffffff17177836 */ /* 0x000fe20000000000 */
[----:B------:R-:W-:Y:S01]  /*5f00*/  ULDC UR9, c[0x0][0x480] ;  /* 0x0001200000097ab9 */ /* 0x000fe20000000800 */
[----:B------:R-:W-:Y:S02]  /*5f10*/  IMAD.MOV.U32 R124, RZ, RZ, R19 ;  /* 0x000000ffff7c7224 */ /* 0x000fe400078e0013 */
[----:B------:R-:W-:Y:S02]  /*5f20*/  IMAD.MOV.U32 R125, RZ, RZ, R18 ;  /* 0x000000ffff7d7224 */ /* 0x000fe400078e0012 */
[----:B------:R-:W-:-:S07]  /*5f30*/  IMAD.MOV.U32 R126, RZ, RZ, R21 ;  /* 0x000000ffff7e7224 */ /* 0x000fce00078e0015 */
.L_x_26:
[----:B------:R-:W-:-:S05]  /*5f40*/  LOP3.LUT R21, R126, 0x1, RZ, 0x3c, !PT ;  /* 0x000000017e157812 */ /* 0x000fca00078e3cff */
[----:B------:R-:W-:-:S04]  /*5f50*/  IMAD.U32 R18, R21, -0x80000000, RZ ;  /* 0x8000000015127824 */ /* 0x000fc800078e00ff */
[----:B------:R-:W1:Y:S02]  /*5f60*/  SYNCS.PHASECHK.TRANS64.TRYWAIT P0, [UR13+0x10], R18 ;  /* 0x00001012ff0075a7 */ /* 0x000e64000800014d */
[----:B-1----:R-:W-:Y:S05]  /*5f70*/  @P0 BRA `(.L_x_22) ;  /* 0x0000000000180947 */ /* 0x002fea0003800000 */
[----:B------:R-:W1:Y:S01]  /*5f80*/  S2R R19, SR_CgaCtaId ;  /* 0x0000000000137919 */ /* 0x000e620000008800 */
[----:B------:R-:W-:Y:S01]  /*5f90*/  MOV R18, 0x400 ;  /* 0x0000040000127802 */ /* 0x000fe20000000f00 */
[----:B------:R-:W-:-:S03]  /*5fa0*/  IMAD.U32 R24, R21, -0x80000000, RZ ;  /* 0x8000000015187824 */ /* 0x000fc600078e00ff */
[----:B-1----:R-:W-:-:S04]  /*5fb0*/  LEA R25, R19, R18, 0x18 ;  /* 0x0000001213197211 */ /* 0x002fc800078ec0ff */
[----:B------:R-:W1:Y:S02]  /*5fc0*/  SYNCS.PHASECHK.TRANS64.TRYWAIT P0, [R25+URZ+0x10], R24 ;  /* 0x00001018190075a7 */ /* 0x000e64000800017f */
[----:B-1----:R-:W-:Y:S05]  /*5fd0*/  @!P0 BRA `(.L_x_23) ;  /* 0x0000002c00cc8947 */ /* 0x002fea0003800000 */
.L_x_22:
[----:B------:R4:W-:Y:S01]  /*5fe0*/  BAR.SYNC.DEFER_BLOCKING R10, 0x100 ;  /* 0x0004000a0000751d */ /* 0x0009e20000010000 */
[----:B------:R-:W-:-:S07]  /*5ff0*/  IMAD.U32 R18, R126, -0x80000000, RZ ;  /* 0x800000007e127824 */ /* 0x000fce00078e00ff */
[----:B------:R-:W5:Y:S01]  /*6000*/  S2UR UR8, SR_CgaCtaId ;  /* 0x00000000000879c3 */ /* 0x000f620000008800 */
[----:B------:R-:W-:Y:S01]  /*6010*/  UMOV UR13, 0x400 ;  /* 0x00000400000d7882 */ /* 0x000fe20000000000 */
[----:B-123--:R-:W-:-:S06]  /*6020*/  WARPGROUP.ARRIVE ;  /* 0x00000000000079c5 */ /* 0x00efcc0000000000 */
[----:B------:R-:W-:Y:S01]  /*6030*/  HGMMA.64x128x16.F32 R24, gdesc[UR4], RZ, !UPT ;  /* 0x01e00000041879f0 */ /* 0x000fe2000c7008ff */
[----:B-----5:R-:W-:-:S11]  /*6040*/  ULEA UR13, UR8, UR13, 0x18 ;  /* 0x0000000d080d7291 */ /* 0x020fd6000f8ec03f */
[----:B------:R-:W-:-:S12]  /*6050*/  HGMMA.64x128x16.F32 R24, gdesc[UR20], R24 ;  /* 0x01e00000141879f0 */ /* 0x000fd80008700818 */
[----:B------:R-:W-:-:S12]  /*6060*/  HGMMA.64x128x16.F32 R24, gdesc[UR24], R24 ;  /* 0x01e00000181879f0 */ /* 0x000fd80008700818 */
[----:B------:R-:W-:Y:S01]  /*6070*/  HGMMA.64x128x16.F32 R24, gdesc[UR28], R24, gsb0 ;  /* 0x01e000001c1879f0 */ /* 0x000fe20008000818 */
[----:B------:R-:W1:Y:S02]  /*6080*/  SYNCS.PHASECHK.TRANS64.TRYWAIT P0, [UR13+0x20], R18 ;  /* 0x00002012ff0075a7 */ /* 0x000e64000800014d */
[----:B-1--4-:R-:W-:Y:S05]  /*6090*/  @P0 BRA `(.L_x_24) ;  /* 0x0000000000080947 */ /* 0x012fea0003800000 */
[----:B------:R-:W1:Y:S02]  /*60a0*/  SYNCS.PHASECHK.TRANS64.TRYWAIT P0, [UR13+0x20], R18 ;  /* 0x00002012ff0075a7 */ /* 0x000e64000800014d */
[----:B-1----:R-:W-:Y:S05]  /*60b0*/  @!P0 BRA `(.L_x_25) ;  /* 0x0000002c00b08947 */ /* 0x002fea0003800000 */
.L_x_24:
[----:B------:R-:W-:Y:S01]  /*60c0*/  WARPGROUP.ARRIVE ;  /* 0x00000000000079c5 */ /* 0x000fe20000000000 */
[----:B------:R-:W-:Y:S01]  /*60d0*/  VIMNMX R18, RZ, R23, !PT ;  /* 0x00000017ff127248 */ /* 0x000fe20007fe0100 */
        /* <DEDUP_REMOVED lines=15> */
[----:B------:R-:W-:Y:S01]  /*61d0*/  R2P PR, R19, 0x7e ;  /* 0x0000007e13007804 */ /* 0x000fe20000000000 */
        /* <DEDUP_REMOVED lines=15> */
[C---:B------:R-:W-:Y:S02]  /*62d0*/  R2P PR, R19.reuse.B1, 0x7f ;  /* 0x0000007f13007804 */ /* 0x040fe40000001000 */
[----:B------:R-:W-:Y:S02]  /*62e0*/  LOP3.LUT R25, R19, 0x1, RZ, 0xc0, !PT ;  /* 0x0000000113197812 */ /* 0x000fe400078ec0ff */
        /* <DEDUP_REMOVED lines=9> */
[----:B------:R-:W-:-:S03]  /*6380*/  FMNMX R134, R41, R134, !PT ;  /* 0x0000008629867209 */ /* 0x000fc60007800000 */
[----:B------:R-:W-:Y:S02]  /*6390*/  FSEL R56, R56, -INF , P0 ;  /* 0xff80000038387808 */ /* 0x000fe40000000000 */
[----:B------:R-:W-:Y:S02]  /*63a0*/  FSEL R57, R57, -INF , P1 ;  /* 0xff80000039397808 */ /* 0x000fe40000800000 */
[----:B------:R-:W-:Y:S02]  /*63b0*/  FSEL R60, R60, -INF , P2 ;  /* 0xff8000003c3c7808 */ /* 0x000fe40001000000 */
[----:B------:R-:W-:Y:S02]  /*63c0*/  FSEL R61, R61, -INF , P3 ;  /* 0xff8000003d3d7808 */ /* 0x000fe40001800000 */
[----:B------:R-:W-:Y:S02]  /*63d0*/  FSEL R64, R64, -INF , P4 ;  /* 0xff80000040407808 */ /* 0x000fe40002000000 */
[----:B------:R-:W-:-:S02]  /*63e0*/  FSEL R65, R65, -INF , P5 ;  /* 0xff80000041417808 */ /* 0x000fc40002800000 */
[----:B------:R-:W-:Y:S02]  /*63f0*/  FSEL R68, R68, -INF , P6 ;  /* 0xff80000044447808 */ /* 0x000fe40003000000 */
[----:B------:R-:W-:Y:S02]  /*6400*/  R2P PR, R19.B3, 0x7f ;  /* 0x0000007f13007804 */ /* 0x000fe40000003000 */
[----:B------:R-:W-:-:S03]  /*6410*/  FMNMX R134, R49, R134, !PT ;  /* 0x0000008631867209 */ /* 0x000fc60007800000 */
[----:B------:R-:W-:Y:S02]  /*6420*/  FSEL R72, R72, -INF , P0 ;  /* 0xff80000048487808 */ /* 0x000fe40000000000 */
[----:B------:R-:W-:Y:S02]  /*6430*/  ISETP.NE.U32.AND P0, PT, R25, 0x1, PT ;  /* 0x000000011900780c */ /* 0x000fe40003f05070 */
[----:B------:R-:W-:Y:S02]  /*6440*/  FMNMX R25, R28, R36, !PT ;  /* 0x000000241c197209 */ /* 0x000fe40007800000 */
[----:B------:R-:W-:Y:S02]  /*6450*/  FSEL R24, R24, -INF , !P0 ;  /* 0xff80000018187808 */ /* 0x000fe40004000000 */
[----:B------:R-:W-:Y:S02]  /*6460*/  LOP3.LUT P0, RZ, R19, 0x80, RZ, 0xc0, !PT ;  /* 0x0000008013ff7812 */ /* 0x000fe4000780c0ff */
[----:B------:R-:W-:-:S02]  /*6470*/  FMNMX R25, R44, R25, !PT ;  /* 0x000000192c197209 */ /* 0x000fc40007800000 */
[----:B------:R-:W-:Y:S02]  /*6480*/  FSEL R132, R37, -INF , P0 ;  /* 0xff80000025847808 */ /* 0x000fe40000000000 */
[----:B------:R-:W-:Y:S02]  /*6490*/  LOP3.LUT P0, RZ, R19, 0x8000, RZ, 0xc0, !PT ;  /* 0x0000800013ff7812 */ /* 0x000fe4000780c0ff */
[----:B------:R-:W-:Y:S02]  /*64a0*/  FMNMX R136, R128, R132, !PT ;  /* 0x0000008480887209 */ /* 0x000fe40007800000 */
[----:B------:R-:W-:Y:S02]  /*64b0*/  FSEL R53, R53, -INF , P0 ;  /* 0xff80000035357808 */ /* 0x000fe40000000000 */
[----:B------:R-:W-:Y:S02]  /*64c0*/  LOP3.LUT P0, RZ, R19, 0x800000, RZ, 0xc0, !PT ;  /* 0x0080000013ff7812 */ /* 0x000fe4000780c0ff */
[----:B------:R-:W-:-:S02]  /*64d0*/  FMNMX R136, R45, R136, !PT ;  /* 0x000000882d887209 */ /* 0x000fc40007800000 */
[----:B------:R-:W-:Y:S02]  /*64e0*/  FSEL R69, R69, -INF , P0 ;  /* 0xff80000045457808 */ /* 0x000fe40000000000 */
[----:B------:R-:W-:Y:S02]  /*64f0*/  ISETP.GT.AND P0, PT, R19, -0x1, PT ;  /* 0xffffffff1300780c */ /* 0x000fe40003f04270 */
        /* <DEDUP_REMOVED lines=9> */
[----:B------:R-:W-:-:S02]  /*6590*/  FSEL R73, R73, -INF , P1 ;  /* 0xff80000049497808 */ /* 0x000fc40000800000 */
[----:B------:R-:W-:Y:S02]  /*65a0*/  FSEL R76, R76, -INF , P2 ;  /* 0xff8000004c4c7808 */ /* 0x000fe40001000000 */
[----:B------:R-:W-:Y:S02]  /*65b0*/  FSEL R77, R77, -INF , P3 ;  /* 0xff8000004d4d7808 */ /* 0x000fe40001800000 */
[----:B------:R-:W-:Y:S02]  /*65c0*/  FMNMX R19, R64, R19, !PT ;  /* 0x0000001340137209 */ /* 0x000fe40007800000 */
[----:B------:R-:W-:Y:S02]  /*65d0*/  FMNMX R134, R65, R134, !PT ;  /* 0x0000008641867209 */ /* 0x000fe40007800000 */
[----:B------:R-:W-:Y:S02]  /*65e0*/  FMNMX R25, R68, R25, !PT ;  /* 0x0000001944197209 */ /* 0x000fe40007800000 */
[----:B------:R-:W-:-:S02]  /*65f0*/  FMNMX R136, R69, R136, !PT ;  /* 0x0000008845887209 */ /* 0x000fc40007800000 */
[----:B------:R-:W-:Y:S02]  /*6600*/  FSEL R85, R85, -INF , !P0 ;  /* 0xff80000055557808 */ /* 0x000fe40004000000 */
[----:B------:R-:W-:Y:S02]  /*6610*/  FSEL R80, R80, -INF , P4 ;  /* 0xff80000050507808 */ /* 0x000fe40002000000 */
[----:B------:R-:W-:Y:S02]  /*6620*/  FSEL R81, R81, -INF , P5 ;  /* 0xff80000051517808 */ /* 0x000fe40002800000 */
[----:B------:R-:W-:Y:S02]  /*6630*/  FSEL R84, R84, -INF , P6 ;  /* 0xff80000054547808 */ /* 0x000fe40003000000 */
        /* <DEDUP_REMOVED lines=9> */
[----:B------:R-:W-:-:S04]  /*66d0*/  FMNMX R136, R25, R136, !PT ;  /* 0x0000008819887209 */ /* 0x000fc80007800000 */
[----:B------:R-:W-:-:S04]  /*66e0*/  FMNMX R136, R19, R136, !PT ;  /* 0x0000008813887209 */ /* 0x000fc80007800000 */
[----:B------:R-:W-:-:S05]  /*66f0*/  FMNMX R136, R136, R125, !PT ;  /* 0x0000007d88887209 */ /* 0x000fca0007800000 */
[----:B------:R-:W2:Y:S02]  /*6700*/  SHFL.BFLY PT, R19, R136, 0x2, 0x1f ;  /* 0x0c401f0088137f89 */ /* 0x000ea400000e0000 */
[----:B--2---:R-:W-:Y:S01]  /*6710*/  FMNMX R29, R136, R19, !PT ;  /* 0x00000013881d7209 */ /* 0x004fe20007800000 */
[----:B------:R-:W-:-:S04]  /*6720*/  VIADD R19, R18, 0x8 ;  /* 0x0000000812137836 */ /* 0x000fc80000000000 */
[----:B------:R-:W2:Y:S01]  /*6730*/  SHFL.BFLY PT, R134, R29, 0x1, 0x1f ;  /* 0x0c201f001d867f89 */ /* 0x000ea200000e0000 */
[----:B------:R-:W-:-:S04]  /*6740*/  SHF.R.S32.HI R18, RZ, 0x1f, R19 ;  /* 0x0000001fff127819 */ /* 0x000fc80000011413 */
[----:B------:R-:W-:Y:S02]  /*6750*/  LEA.HI R25, R18, R19, RZ, 0x3 ;  /* 0x0000001312197211 */ /* 0x000fe400078f18ff */
        /* <DEDUP_REMOVED lines=163> */
[--C-:B------:R-:W-:Y:S01]  /*7190*/  FFMA R30, R30, UR8, -R135.reuse ;  /* 0x000000081e1e7c23 */ /* 0x100fe20008000887 */
        /* <DEDUP_REMOVED lines=13> */
[--C-:B------:R-:W-:Y:S01]  /*7270*/  FFMA R42, R42, UR8, -R135.reuse ;  /* 0x000000082a2a7c23 */ /* 0x100fe20008000887 */
[----:B------:R-:W-:Y:S01]  /*7280*/  MUFU.EX2 R27, R27 ;  /* 0x0000001b001b7308 */ /* 0x000fe20000000800 */
[----:B------:R-:W-:Y:S02]  /*7290*/  WARPGROUP.DEPBAR.LE gsb0, 0x0 ;  /* 0x00008000000079c5 */ /* 0x000fe40000010000 */
[----:B------:R-:W-:Y:S01]  /*72a0*/  MOV R130, R124 ;  /* 0x0000007c00827202 */ /* 0x000fe20000000f00 */
[----:B------:R-:W-:Y:S02]  /*72b0*/  IMAD.MOV.U32 R124, RZ, RZ, R20 ;  /* 0x000000ffff7c7224 */ /* 0x000fe400078e0014 */
[----:B------:R-:W-:Y:S01]  /*72c0*/  FFMA R43, R43, UR8, -R135 ;  /* 0x000000082b2b7c23 */ /* 0x000fe20008000887 */
[----:B------:R-:W-:-:S02]  /*72d0*/  IMAD.MOV.U32 R125, RZ, RZ, RZ ;  /* 0x000000ffff7d7224 */ /* 0x000fc400078e00ff */
[--C-:B------:R-:W-:Y:S01]  /*72e0*/  FFMA R46, R46, UR8, -R135.reuse ;  /* 0x000000082e2e7c23 */ /* 0x100fe20008000887 */
[----:B------:R-:W-:Y:S01]  /*72f0*/  MUFU.EX2 R30, R30 ;  /* 0x0000001e001e7308 */ /* 0x000fe20000000800 */
[----:B--2---:R-:W-:Y:S01]  /*7300*/  FFMA R136, R131, R123, R26 ;  /* 0x0000007b83887223 */ /* 0x004fe2000000001a */
[--C-:B------:R-:W-:Y:S01]  /*7310*/  FFMA R47, R47, UR8, -R135.reuse ;  /* 0x000000082f2f7c23 */ /* 0x100fe20008000887 */
        /* <DEDUP_REMOVED lines=15> */
[--C-:B------:R-:W-:Y:S01]  /*7410*/  FFMA R63, R63, UR8, -R135.reuse ;  /* 0x000000083f3f7c23 */ /* 0x100fe20008000887 */
[----:B------:R-:W-:Y:S01]  /*7420*/  MOV R132, R124 ;  /* 0x0000007c00847202 */ /* 0x000fe20000000f00 */
[----:B------:R-:W-:Y:S02]  /*7430*/  IMAD.MOV.U32 R124, RZ, RZ, R122 ;  /* 0x000000ffff7c7224 */ /* 0x000fe400078e007a */
[----:B------:R-:W-:Y:S01]  /*7440*/  FFMA R66, R66, UR8, -R135 ;  /* 0x0000000842427c23 */ /* 0x000fe20008000887 */
[----:B------:R-:W-:-:S02]  /*7450*/  IMAD.MOV.U32 R125, RZ, RZ, RZ ;  /* 0x000000ffff7d7224 */ /* 0x000fc400078e00ff */
[--C-:B------:R-:W-:Y:S01]  /*7460*/  FFMA R67, R67, UR8, -R135.reuse ;  /* 0x0000000843437c23 */ /* 0x100fe20008000887 */
[----:B------:R-:W5:Y:S01]  /*7470*/  MUFU.EX2 R35, R35 ;  /* 0x0000002300237308 */ /* 0x000f620000000800 */
[----:B--2---:R-:W-:Y:S01]  /*7480*/  F2FP.F16.F32.PACK_AB R127, R31, R30 ;  /* 0x0000001e1f7f723e */ /* 0x004fe200000000ff */
[--C-:B------:R-:W-:Y:S01]  /*7490*/  FFMA R70, R70, UR8, -R135.reuse ;  /* 0x0000000846467c23 */ /* 0x100fe20008000887 */
        /* <DEDUP_REMOVED lines=28> */
[--C-:B------:R-:W-:Y:S01]  /*7660*/  FFMA R82, R82, UR8, -R135.reuse ;  /* 0x0000000852527c23 */ /* 0x100fe20008000887 */
[----:B------:R-:W-:Y:S01]  /*7670*/  FADD R25, R37, R24 ;  /* 0x0000001825197221 */ /* 0x000fe20000000000 */
[----:B------:R-:W-:Y:S01]  /*7680*/  FFMA R83, R83, UR8, -R135 ;  /* 0x0000000853537c23 */ /* 0x000fe20008000887 */
[----:B--2---:R-:W-:Y:S01]  /*7690*/  FADD R26, R38, R27 ;  /* 0x0000001b261a7221 */ /* 0x004fe20000000000 */
[----:B------:R-:W2:Y:S01]  /*76a0*/  MUFU.EX2 R43, R43 ;  /* 0x0000002b002b7308 */ /* 0x000ea20000000800 */
[----:B------:R-:W-:Y:S01]  /*76b0*/  FADD R24, R40, R25 ;  /* 0x0000001928187221 */ /* 0x000fe20000000000 */
[--C-:B------:R-:W-:Y:S01]  /*76c0*/  FFMA R87, R87, UR8, -R135.reuse ;  /* 0x0000000857577c23 */ /* 0x100fe20008000887 */
        /* <DEDUP_REMOVED lines=153> */
.L_x_21:
[----:B------:R-:W-:Y:S02]  /*8060*/  @!P2 IMAD.MOV.U32 R2, RZ, RZ, 0x1 ;  /* 0x00000001ff02a424 */ /* 0x000fe400078e00ff */
[----:B------:R-:W-:Y:S02]  /*8070*/  IMAD.U32 R6, R21, -0x80000000, RZ ;  /* 0x8000000015067824 */ /* 0x000fe400078e00ff */
[----:B------:R1:W-:Y:S02]  /*8080*/  @!P2 SYNCS.ARRIVE.TRANS64.ART0 RZ, [UR13+0x8], R2 ;  /* 0x00000802ffffa9a7 */ /* 0x0003e4000850000d */
[----:B------:R-:W4:Y:S02]  /*8090*/  SYNCS.PHASECHK.TRANS64.TRYWAIT P0, [UR13+0x20], R6 ;  /* 0x00002006ff0075a7 */ /* 0x000f24000800014d */
[----:B-1--4-:R-:W-:Y:S05]  /*80a0*/  @P0 BRA `(.L_x_27) ;  /* 0x0000000000080947 */ /* 0x012fea0003800000 */
[----:B------:R-:W1:Y:S02]  /*80b0*/  SYNCS.PHASECHK.TRANS64.TRYWAIT P0, [UR13+0x20], R6 ;  /* 0x00002006ff0075a7 */ /* 0x000e64000800014d */
[----:B-1----:R-:W-:Y:S05]  /*80c0*/  @!P0 BRA `(.L_x_28) ;  /* 0x0000000c00c88947 */ /* 0x002fea0003800000 */
.L_x_27:
[----:B--2---:R-:W-:Y:S01]  /*80d0*/  WARPGROUP.ARRIVE ;  /* 0x00000000000079c5 */ /* 0x004fe20000000000 */
[----:B------:R-:W2:Y:S01]  /*80e0*/  SHFL.BFLY PT, R2, R121, 0x1, 0x1f ;  /* 0x0c201f0079027f89 */ /* 0x000ea200000e0000 */
[----:B------:R-:W-:Y:S01]  /*80f0*/  VIADD R13, R5, UR10 ;  /* 0x0000000a050d7c36 */ /* 0x000fe20008000000 */
[----:B------:R-:W-:Y:S01]  /*8100*/  LOP3.LUT P0, R3, R3, 0xff, RZ, 0xc0, !PT ;  /* 0x000000ff03037812 */ /* 0x000fe2000780c0ff */
[----:B------:R-:W-:Y:S01]  /*8110*/  ULDC UR4, c[0x0][0x210] ;  /* 0x0000840000047ab9 */ /* 0x000fe20000000800 */
[----:B------:R-:W4:Y:S01]  /*8120*/  SHFL.BFLY PT, R6, R123, 0x1, 0x1f ;  /* 0x0c201f007b067f89 */ /* 0x000f2200000e0000 */
[----:B------:R-:W-:Y:S01]  /*8130*/  HGMMA.64x64x16.F32 R88, gdesc[UR16].tnspB, R88, UP0 ;  /* 0x40e00000105879f0 */ /* 0x000fe2000bf00858 */
[C---:B------:R-:W-:Y:S01]  /*8140*/  ISETP.GE.OR P0, PT, R13.reuse, UR4, P0 ;  /* 0x000000040d007c0c */ /* 0x040fe20008706670 */
[----:B------:R-:W-:Y:S01]  /*8150*/  VIADD R13, R13, 0x8 ;  /* 0x000000080d0d7836 */ /* 0x000fe20000000000 */
[----:B------:R-:W5:Y:S01]  /*8160*/  LDC.64 R16, c[0x0][0x268] ;  /* 0x00009a00ff107b82 */ /* 0x000f620000000a00 */
[----:B------:R-:W-:Y:S01]  /*8170*/  IMAD R12, R12, 0x8, R5 ;  /* 0x000000080c0c7824 */ /* 0x000fe200078e0205 */
[----:B------:R-:W-:Y:S01]  /*8180*/  ULDC.64 UR14, c[0x0][0x260] ;  /* 0x00009800000e7ab9 */ /* 0x000fe20000000a00 */
[----:B------:R-:W-:Y:S01]  /*8190*/  VIADD R8, R4, 0x4440 ;  /* 0x0000444004087836 */ /* 0x000fe20000000000 */
[----:B------:R-:W-:Y:S01]  /*81a0*/  ISETP.GE.AND P1, PT, R13, UR4, PT ;  /* 0x000000040d007c0c */ /* 0x000fe2000bf26270 */
[----:B------:R-:W-:-:S03]  /*81b0*/  USHF.R.S32.HI UR4, URZ, 0x1f, UR11 ;  /* 0x0000001f3f047899 */ /* 0x000fc6000801140b */
[----:B------:R-:W-:Y:S01]  /*81c0*/  ISETP.NE.OR P1, PT, R3, RZ, P1 ;  /* 0x000000ff0300720c */ /* 0x000fe20000f25670 */
[----:B------:R-:W-:Y:S01]  /*81d0*/  UIMAD UR6, UR4, UR14, URZ ;  /* 0x0000000e040672a4 */ /* 0x000fe2000f8e023f */
[----:B------:R-:W-:Y:S01]  /*81e0*/  IMAD.MOV.U32 R3, RZ, RZ, RZ ;  /* 0x000000ffff037224 */ /* 0x000fe200078e00ff */
[----:B------:R-:W-:Y:S01]  /*81f0*/  UIMAD.WIDE.U32 UR4, UR11, UR14, URZ ;  /* 0x0000000e0b0472a5 */ /* 0x000fe2000f8e003f */
[----:B-1----:R-:W-:Y:S01]  /*8200*/  SHF.R.U32.HI R9, RZ, 0x3, R8 ;  /* 0x00000003ff097819 */ /* 0x002fe20000011608 */
[----:B------:R-:W-:Y:S01]  /*8210*/  UIMAD UR6, UR11, UR15, UR6 ;  /* 0x0000000f0b0672a4 */ /* 0x000fe2000f8e0206 */
[----:B--2---:R-:W-:Y:S01]  /*8220*/  FADD R7, R2, R121 ;  /* 0x0000007902077221 */ /* 0x004fe20000000000 */
[----:B------:R-:W-:Y:S02]  /*8230*/  VIADD R2, R4, 0x4400 ;  /* 0x0000440004027836 */ /* 0x000fe40000000000 */
[----:B------:R-:W-:Y:S01]  /*8240*/  UIADD3 UR6, UR5, UR6, URZ ;  /* 0x0000000605067290 */ /* 0x000fe2000fffe03f */
[----:B------:R-:W-:Y:S01]  /*8250*/  LOP3.LUT R8, R8, 0x70, R9, 0x78, !PT ;  /* 0x0000007008087812 */ /* 0x000fe200078e7809 */
[----:B----4-:R-:W-:Y:S01]  /*8260*/  FADD R14, R6, R123 ;  /* 0x0000007b060e7221 */ /* 0x010fe20000000000 */
[----:B------:R-:W1:Y:S01]  /*8270*/  SHFL.BFLY PT, R10, R7, 0x2, 0x1f ;  /* 0x0c401f00070a7f89 */ /* 0x000e6200000e0000 */
[C---:B------:R-:W-:Y:S01]  /*8280*/  VIADD R6, R4.reuse, 0x4420 ;  /* 0x0000442004067836 */ /* 0x040fe20000000000 */
[----:B------:R-:W-:Y:S01]  /*8290*/  SHF.R.U32.HI R11, RZ, 0x3, R2 ;  /* 0x00000003ff0b7819 */ /* 0x000fe20000011602 */
[----:B------:R-:W-:Y:S01]  /*82a0*/  VIADD R4, R4, 0x4460 ;  /* 0x0000446004047836 */ /* 0x000fe20000000000 */
[----:B------:R-:W2:Y:S01]  /*82b0*/  SHFL.BFLY PT, R15, R14, 0x2, 0x1f ;  /* 0x0c401f000e0f7f89 */ /* 0x000ea200000e0000 */
[----:B------:R-:W-:Y:S01]  /*82c0*/  IMAD.MOV.U32 R9, RZ, RZ, RZ ;  /* 0x000000ffff097224 */ /* 0x000fe200078e00ff */
[----:B------:R-:W-:-:S02]  /*82d0*/  SHF.R.U32.HI R5, RZ, 0x3, R6 ;  /* 0x00000003ff057819 */ /* 0x000fc40000011606 */
[----:B------:R-:W-:Y:S02]  /*82e0*/  LOP3.LUT R2, R2, 0x70, R11, 0x78, !PT ;  /* 0x0000007002027812 */ /* 0x000fe400078e780b */
[----:B------:R-:W-:Y:S02]  /*82f0*/  LOP3.LUT R6, R6, 0x70, R5, 0x78, !PT ;  /* 0x0000007006067812 */ /* 0x000fe400078e7805 */
[----:B------:R-:W-:Y:S02]  /*8300*/  SHF.R.U32.HI R5, RZ, 0x3, R4 ;  /* 0x00000003ff057819 */ /* 0x000fe40000011604 */
[----:B------:R-:W-:Y:S01]  /*8310*/  MOV R13, R2 ;  /* 0x00000002000d7202 */ /* 0x000fe20000000f00 */
[----:B------:R-:W-:Y:S01]  /*8320*/  IMAD.U32 R2, RZ, RZ, UR4 ;  /* 0x00000004ff027e24 */ /* 0x000fe2000f8e00ff */
[----:B------:R-:W-:Y:S01]  /*8330*/  LOP3.LUT R4, R4, 0x70, R5, 0x78, !PT ;  /* 0x0000007004047812 */ /* 0x000fe200078e7805 */
[----:B------:R-:W-:Y:S01]  /*8340*/  IMAD.MOV.U32 R5, RZ, RZ, RZ ;  /* 0x000000ffff057224 */ /* 0x000fe200078e00ff */
[----:B------:R-:W-:Y:S01]  /*8350*/  USHF.R.S32.HI UR4, URZ, 0x1f, UR12 ;  /* 0x0000001f3f047899 */ /* 0x000fe2000801140c */
[----:B------:R-:W-:Y:S01]  /*8360*/  IMAD.U32 R3, RZ, RZ, UR5 ;  /* 0x00000005ff037e24 */ /* 0x000fe2000f8e00ff */
[----:B------:R-:W-:Y:S01]  /*8370*/  MOV R8, R8 ;  /* 0x0000000800087202 */ /* 0x000fe20000000f00 */
[----:B------:R-:W-:-:S02]  /*8380*/  IMAD.U32 R3, RZ, RZ, UR6 ;  /* 0x00000006ff037e24 */ /* 0x000fc4000f8e00ff */
[----:B------:R-:W-:Y:S01]  /*8390*/  IMAD.MOV.U32 R9, RZ, RZ, -0x800000 ;  /* 0xff800000ff097424 */ /* 0x000fe200078e00ff */
[C---:B-1----:R-:W-:Y:S01]  /*83a0*/  FSETP.NE.AND P3, PT, R7.reuse, -R10, PT ;  /* 0x8000000a0700720b */ /* 0x042fe20003f65000 */
[----:B------:R-:W-:Y:S01]  /*83b0*/  FADD R20, R7, R10 ;  /* 0x0000000a07147221 */ /* 0x000fe20000000000 */
[----:B------:R-:W-:Y:S01]  /*83c0*/  IMAD.MOV.U32 R7, RZ, RZ, RZ ;  /* 0x000000ffff077224 */ /* 0x000fe200078e00ff */
[C---:B--2---:R-:W-:Y:S01]  /*83d0*/  FSETP.NE.AND P4, PT, R14.reuse, -R15, PT ;  /* 0x8000000f0e00720b */ /* 0x044fe20003f85000 */
[----:B------:R-:W-:Y:S01]  /*83e0*/  FADD R21, R14, R15 ;  /* 0x0000000f0e157221 */ /* 0x000fe20000000000 */
[----:B------:R-:W-:Y:S01]  /*83f0*/  MOV R15, R4 ;  /* 0x00000004000f7202 */ /* 0x000fe20000000f00 */
[----:B------:R-:W-:Y:S01]  /*8400*/  VIADD R5, R12, UR10 ;  /* 0x0000000a0c057c36 */ /* 0x000fe20008000000 */
[----:B------:R-:W-:Y:S01]  /*8410*/  FSEL R4, R20, 1, P3 ;  /* 0x3f80000014047808 */ /* 0x000fe20001800000 */
[----:B-----5:R-:W-:Y:S01]  /*8420*/  IMAD.WIDE.U32 R2, R16, UR12, R2 ;  /* 0x0000000c10027c25 */ /* 0x020fe2000f8e0002 */
[----:B------:R-:W-:-:S04]  /*8430*/  MOV R14, R6 ;  /* 0x00000006000e7202 */ /* 0x000fc80000000f00 */
[----:B------:R-:W1:Y:S01]  /*8440*/  @P3 MUFU.LG2 R11, R20 ;  /* 0x00000014000b3308 */ /* 0x000e620000000c00 */
[----:B------:R-:W-:Y:S01]  /*8450*/  IMAD R6, R16, UR4, RZ ;  /* 0x0000000410067c24 */ /* 0x000fe2000f8e02ff */
[----:B------:R-:W-:Y:S01]  /*8460*/  ULDC.64 UR4, c[0x0][0x240] ;  /* 0x0000900000047ab9 */ /* 0x000fe20000000a00 */
[----:B------:R-:W-:Y:S02]  /*8470*/  IMAD.MOV.U32 R7, RZ, RZ, -0x800000 ;  /* 0xff800000ff077424 */ /* 0x000fe400078e00ff */
[----:B------:R-:W-:-:S03]  /*8480*/  IMAD R6, R17, UR12, R6 ;  /* 0x0000000c11067c24 */ /* 0x000fc6000f8e0206 */
[----:B------:R2:W4:Y:S01]  /*8490*/  @P4 MUFU.LG2 R10, R21 ;  /* 0x00000015000a4308 */ /* 0x0005220000000c00 */
[----:B------:R-:W-:Y:S07]  /*84a0*/  HGMMA.64x64x16.F32 R88, gdesc[UR32].tnspB, R88 ;  /* 0x40e00000205879f0 */ /* 0x000fee0008700858 */
[----:B------:R-:W5:Y:S01]  /*84b0*/  MUFU.RCP R4, R4 ;  /* 0x0000000400047308 */ /* 0x000f620000001000 */
[----:B-1----:R-:W-:Y:S01]  /*84c0*/  @P3 FFMA R11, R18, UR8, R11 ;  /* 0x00000008120b3c23 */ /* 0x002fe2000800000b */
[----:B--2---:R-:W-:-:S03]  /*84d0*/  FSEL R21, R21, 1, P4 ;  /* 0x3f80000015157808 */ /* 0x004fc60002000000 */
[----:B------:R-:W-:Y:S01]  /*84e0*/  @P3 FMUL R7, R11, 0.69314718246459960938 ;  /* 0x3f3172180b073820 */ /* 0x000fe20000400000 */
[----:B------:R-:W-:Y:S02]  /*84f0*/  SHF.R.S32.HI R11, RZ, 0x1f, R5 ;  /* 0x0000001fff0b7819 */ /* 0x000fe40000011405 */
[----:B------:R-:W-:Y:S01]  /*8500*/  IADD3 R5, P3, R5, R2, RZ ;  /* 0x0000000205057210 */ /* 0x000fe20007f7e0ff */
[----:B----4-:R-:W-:-:S03]  /*8510*/  @P4 FFMA R10, R19, UR8, R10 ;  /* 0x00000008130a4c23 */ /* 0x010fc6000800000a */
[----:B------:R-:W-:Y:S01]  /*8520*/  IADD3.X R2, R11, R3, R6, P3, !PT ;  /* 0x000000030b027210 */ /* 0x000fe20001ffe406 */
[----:B------:R-:W-:Y:S01]  /*8530*/  @P4 FMUL R9, R10, 0.69314718246459960938 ;  /* 0x3f3172180a094820 */ /* 0x000fe20000400000 */
[----:B------:R-:W-:Y:S01]  /*8540*/  @!P2 IMAD.MOV.U32 R10, RZ, RZ, 0x1 ;  /* 0x00000001ff0aa424 */ /* 0x000fe200078e00ff */
[----:B------:R-:W1:Y:S01]  /*8550*/  MUFU.RCP R6, R21 ;  /* 0x0000001500067308 */ /* 0x000e620000001000 */
[----:B------:R-:W-:Y:S04]  /*8560*/  HGMMA.64x64x16.F32 R88, gdesc[UR36].tnspB, R88 ;  /* 0x40e00000245879f0 */ /* 0x000fe80008700858 */
[----:B------:R-:W-:Y:S04]  /*8570*/  HGMMA.64x64x16.F32 R88, gdesc[UR40].tnspB, R88 ;  /* 0x40e00000285879f0 */ /* 0x000fe80008700858 */
[----:B------:R-:W-:Y:S04]  /*8580*/  HGMMA.64x64x16.F32 R88, gdesc[UR44].tnspB, R88 ;  /* 0x40e000002c5879f0 */ /* 0x000fe80008700858 */
[----:B------:R-:W-:Y:S04]  /*8590*/  HGMMA.64x64x16.F32 R88, gdesc[UR48].tnspB, R88 ;  /* 0x40e00000305879f0 */ /* 0x000fe80008700858 */
[----:B------:R-:W-:Y:S04]  /*85a0*/  HGMMA.64x64x16.F32 R88, gdesc[UR52].tnspB, R88 ;  /* 0x40e00000345879f0 */ /* 0x000fe80008700858 */
[----:B------:R-:W-:Y:S03]  /*85b0*/  HGMMA.64x64x16.F32 R88, gdesc[UR56].tnspB, R88, gsb0 ;  /* 0x40e00000385879f0 */ /* 0x000fe60008000858 */
[----:B------:R-:W-:-:S02]  /*85c0*/  WARPGROUP.DEPBAR.LE gsb0, 0x0 ;  /* 0x00008000000079c5 */ /* 0x000fc40000010000 */
[----:B------:R2:W-:Y:S01]  /*85d0*/  @!P2 SYNCS.ARRIVE.TRANS64.ART0 RZ, [UR13+0x28], R10 ;  /* 0x0000280affffa9a7 */ /* 0x0005e2000850000d */
[-C--:B-----5:R-:W-:Y:S01]  /*85e0*/  FMUL R92, R92, R4.reuse ;  /* 0x000000045c5c7220 */ /* 0x0a0fe20000400000 */
[-C--:B------:R-:W-:Y:S01]  /*85f0*/  FMUL R93, R93, R4.reuse ;  /* 0x000000045d5d7220 */ /* 0x080fe20000400000 */
[-C--:B------:R-:W-:Y:S01]  /*8600*/  FMUL R88, R88, R4.reuse ;  /* 0x0000000458587220 */ /* 0x080fe20000400000 */
[-C--:B------:R-:W-:Y:S01]  /*8610*/  FMUL R89, R89, R4.reuse ;  /* 0x0000000459597220 */ /* 0x080fe20000400000 */
[-C--:B------:R-:W-:Y:S01]  /*8620*/  FMUL R100, R100, R4.reuse ;  /* 0x0000000464647220 */ /* 0x080fe20000400000 */
[-C--:B------:R-:W-:Y:S01]  /*8630*/  FMUL R101, R101, R4.reuse ;  /* 0x0000000465657220 */ /* 0x080fe20000400000 */
[-C--:B------:R-:W-:Y:S01]  /*8640*/  FMUL R96, R96, R4.reuse ;  /* 0x0000000460607220 */ /* 0x080fe20000400000 */
[----:B--2---:R-:W-:Y:S01]  /*8650*/  LEA R10, P2, R5, UR4, 0x2 ;  /* 0x00000004050a7c11 */ /* 0x004fe2000f8410ff */
[-C--:B------:R-:W-:Y:S01]  /*8660*/  FMUL R97, R97, R4.reuse ;  /* 0x0000000461617220 */ /* 0x080fe20000400000 */
[-C--:B------:R-:W-:Y:S01]  /*8670*/  FMUL R108, R108, R4.reuse ;  /* 0x000000046c6c7220 */ /* 0x080fe20000400000 */
[-C--:B------:R-:W-:Y:S01]  /*8680*/  FMUL R109, R109, R4.reuse ;  /* 0x000000046d6d7220 */ /* 0x080fe20000400000 */
[----:B------:R-:W-:Y:S01]  /*8690*/  LEA.HI.X R11, R5, UR5, R2, 0x2, P2 ;  /* 0x00000005050b7c11 */ /* 0x000fe200090f1402 */
[-C--:B------:R-:W-:Y:S01]  /*86a0*/  FMUL R104, R104, R4.reuse ;  /* 0x0000000468687220 */ /* 0x080fe20000400000 */
[-C--:B------:R-:W-:Y:S01]  /*86b0*/  FMUL R105, R105, R4.reuse ;  /* 0x0000000469697220 */ /* 0x080fe20000400000 */
[-C--:B------:R-:W-:Y:S01]  /*86c0*/  FMUL R116, R116, R4.reuse ;  /* 0x0000000474747220 */ /* 0x080fe20000400000 */
[-C--:B------:R-:W-:Y:S01]  /*86d0*/  FMUL R117, R117, R4.reuse ;  /* 0x0000000475757220 */ /* 0x080fe20000400000 */
[-C--:B------:R-:W-:Y:S01]  /*86e0*/  FMUL R112, R112, R4.reuse ;  /* 0x0000000470707220 */ /* 0x080fe20000400000 */
[----:B------:R-:W-:Y:S01]  /*86f0*/  FMUL R113, R113, R4 ;  /* 0x0000000471717220 */ /* 0x000fe20000400000 */
[----:B------:R-:W-:Y:S01]  /*8700*/  SHFL.IDX PT, R2, R10, RZ, 0x1c1f ;  /* 0x001c1fff0a027589 */ /* 0x000fe200000e0000 */
[-C--:B-1----:R-:W-:Y:S01]  /*8710*/  FMUL R90, R90, R6.reuse ;  /* 0x000000065a5a7220 */ /* 0x082fe20000400000 */
[-C--:B------:R-:W-:Y:S01]  /*8720*/  FMUL R91, R91, R6.reuse ;  /* 0x000000065b5b7220 */ /* 0x080fe20000400000 */
[-C--:B------:R-:W-:Y:S01]  /*8730*/  FMUL R98, R98, R6.reuse ;  /* 0x0000000662627220 */ /* 0x080fe20000400000 */
[----:B------:R-:W1:Y:S01]  /*8740*/  SHFL.IDX PT, R3, R11, RZ, 0x1c1f ;  /* 0x001c1fff0b037589 */ /* 0x000e6200000e0000 */
[-C--:B------:R-:W-:Y:S01]  /*8750*/  FMUL R99, R99, R6.reuse ;  /* 0x0000000663637220 */ /* 0x080fe20000400000 */
[-C--:B------:R-:W-:Y:S01]  /*8760*/  FMUL R94, R94, R6.reuse ;  /* 0x000000065e5e7220 */ /* 0x080fe20000400000 */
[-C--:B------:R-:W-:Y:S01]  /*8770*/  FMUL R95, R95, R6.reuse ;  /* 0x000000065f5f7220 */ /* 0x080fe20000400000 */
[----:B------:R-:W-:Y:S01]  /*8780*/  SHFL.IDX PT, R4, R10, 0x1, 0x1c1f ;  /* 0x003c1f000a047f89 */ /* 0x000fe200000e0000 */
[-C--:B------:R-:W-:Y:S01]  /*8790*/  FMUL R106, R106, R6.reuse ;  /* 0x000000066a6a7220 */ /* 0x080fe20000400000 */
[-C--:B------:R-:W-:Y:S01]  /*87a0*/  FMUL R107, R107, R6.reuse ;  /* 0x000000066b6b7220 */ /* 0x080fe20000400000 */
[-C--:B------:R-:W-:Y:S01]  /*87b0*/  FMUL R102, R102, R6.reuse ;  /* 0x0000000666667220 */ /* 0x080fe20000400000 */
[----:B------:R-:W2:Y:S01]  /*87c0*/  SHFL.IDX PT, R5, R11, 0x1, 0x1c1f ;  /* 0x003c1f000b057f89 */ /* 0x000ea200000e0000 */
[-C--:B------:R-:W-:Y:S01]  /*87d0*/  FMUL R103, R103, R6.reuse ;  /* 0x0000000667677220 */ /* 0x080fe20000400000 */
[-C--:B------:R-:W-:Y:S01]  /*87e0*/  FMUL R110, R110, R6.reuse ;  /* 0x000000066e6e7220 */ /* 0x080fe20000400000 */
[-C--:B------:R-:W-:Y:S01]  /*87f0*/  FMUL R111, R111, R6.reuse ;  /* 0x000000066f6f7220 */ /* 0x080fe20000400000 */
[-C--:B------:R-:W-:Y:S01]  /*8800*/  FMUL R114, R114, R6.reuse ;  /* 0x0000000672727220 */ /* 0x080fe20000400000 */
[----:B------:R-:W-:Y:S01]  /*8810*/  FMUL R115, R115, R6 ;  /* 0x0000000673737220 */ /* 0x000fe20000400000 */
[----:B------:R-:W-:Y:S01]  /*8820*/  F2FP.F16.F32.PACK_AB R88, R89, R88 ;  /* 0x000000585958723e */ /* 0x000fe200000000ff */
[-C--:B------:R-:W-:Y:S01]  /*8830*/  FMUL R118, R118, R6.reuse ;  /* 0x0000000676767220 */ /* 0x080fe20000400000 */
[----:B------:R-:W-:Y:S01]  /*8840*/  FMUL R119, R119, R6 ;  /* 0x0000000677777220 */ /* 0x000fe20000400000 */
[----:B------:R-:W-:Y:S01]  /*8850*/  F2FP.F16.F32.PACK_AB R96, R97, R96 ;  /* 0x000000606160723e */ /* 0x000fe200000000ff */
[----:B------:R-:W-:Y:S01]  /*8860*/  ULDC.64 UR4, c[0x0][0x208] ;  /* 0x0000820000047ab9 */ /* 0x000fe20000000a00 */
[----:B------:R-:W-:Y:S01]  /*8870*/  BAR.SYNC.DEFER_BLOCKING 0x1, 0x100 ;  /* 0x0044000000007b1d */ /* 0x000fe20000010000 */
[----:B------:R-:W-:-:S02]  /*8880*/  F2FP.F16.F32.PACK_AB R89, R91, R90 ;  /* 0x0000005a5b59723e */ /* 0x000fc400000000ff */
[----:B------:R-:W-:Y:S02]  /*8890*/  F2FP.F16.F32.PACK_AB R104, R105, R104 ;  /* 0x000000686968723e */ /* 0x000fe400000000ff */
[----:B------:R-:W-:Y:S02]  /*88a0*/  F2FP.F16.F32.PACK_AB R97, R99, R98 ;  /* 0x000000626361723e */ /* 0x000fe400000000ff */
[----:B------:R-:W-:Y:S02]  /*88b0*/  F2FP.F16.F32.PACK_AB R90, R93, R92 ;  /* 0x0000005c5d5a723e */ /* 0x000fe400000000ff */
[----:B------:R-:W-:Y:S02]  /*88c0*/  F2FP.F16.F32.PACK_AB R91, R95, R94 ;  /* 0x0000005e5f5b723e */ /* 0x000fe400000000ff */
[----:B------:R-:W-:Y:S02]  /*88d0*/  F2FP.F16.F32.PACK_AB R105, R107, R106 ;  /* 0x0000006a6b69723e */ /* 0x000fe400000000ff */
[----:B------:R-:W-:-:S02]  /*88e0*/  F2FP.F16.F32.PACK_AB R98, R101, R100 ;  /* 0x000000646562723e */ /* 0x000fc400000000ff */
[----:B------:R-:W-:Y:S02]  /*88f0*/  F2FP.F16.F32.PACK_AB R99, R103, R102 ;  /* 0x000000666763723e */ /* 0x000fe400000000ff */
[----:B------:R-:W-:Y:S02]  /*8900*/  F2FP.F16.F32.PACK_AB R112, R113, R112 ;  /* 0x000000707170723e */ /* 0x000fe400000000ff */
[----:B------:R-:W-:Y:S02]  /*8910*/  F2FP.F16.F32.PACK_AB R106, R109, R108 ;  /* 0x0000006c6d6a723e */ /* 0x000fe400000000ff */
[----:B------:R-:W-:Y:S02]  /*8920*/  F2FP.F16.F32.PACK_AB R107, R111, R110 ;  /* 0x0000006e6f6b723e */ /* 0x000fe400000000ff */
[----:B------:R-:W-:Y:S01]  /*8930*/  F2FP.F16.F32.PACK_AB R113, R115, R114 ;  /* 0x000000727371723e */ /* 0x000fe200000000ff */
[----:B------:R4:W-:Y:S01]  /*8940*/  STSM.16.M88.4 [R13], R88 ;  /* 0x000000580d007844 */ /* 0x0009e20000000200 */
[----:B------:R-:W-:-:S02]  /*8950*/  F2FP.F16.F32.PACK_AB R114, R117, R116 ;  /* 0x000000747572723e */ /* 0x000fc400000000ff */
[----:B------:R-:W-:Y:S01]  /*8960*/  F2FP.F16.F32.PACK_AB R115, R119, R118 ;  /* 0x000000767773723e */ /* 0x000fe200000000ff */
[----:B------:R4:W-:Y:S04]  /*8970*/  STSM.16.M88.4 [R14], R96 ;  /* 0x000000600e007844 */ /* 0x0009e80000000200 */
[----:B------:R4:W-:Y:S04]  /*8980*/  STSM.16.M88.4 [R8], R104 ;  /* 0x0000006808007844 */ /* 0x0009e80000000200 */
[----:B-1----:R4:W-:Y:S04]  /*8990*/  @!P0 STG.E desc[UR4][R2.64], R7 ;  /* 0x0000000702008986 */ /* 0x0029e8000c101904 */
[----:B--2---:R4:W-:Y:S04]  /*89a0*/  @!P1 STG.E desc[UR4][R4.64], R9 ;  /* 0x0000000904009986 */ /* 0x0049e8000c101904 */
[----:B------:R4:W-:Y:S01]  /*89b0*/  STSM.16.M88.4 [R15], R112 ;  /* 0x000000700f007844 */ /* 0x0009e20000000200 */
[----:B------:R1:W-:Y:S06]  /*89c0*/  MEMBAR.ALL.CTA ;  /* 0x0000000000007992 */ /* 0x0003ec0000008000 */
[----:B-1----:R-:W1:Y:S02]  /*89d0*/  FENCE.VIEW.ASYNC.S ;  /* 0x00000000000073c6 */ /* 0x002e640000000000 */
[----:B-1----:R-:W-:Y:S06]  /*89e0*/  BAR.ARV 0x1, 0x120 ;  /* 0x0044800000007b1d */ /* 0x002fec0000002000 */
[----:B------:R-:W-:-:S13]  /*89f0*/  ISETP.NE.AND P0, PT, R0, 0x4, PT ;  /* 0x000000040000780c */ /* 0x000fda0003f05270 */
[----:B----4-:R-:W-:Y:S05]  /*8a00*/  @P0 EXIT ;  /* 0x000000000000094d */ /* 0x010fea0003800000 */
[----:B------:R-:W-:Y:S01]  /*8a10*/  BAR.SYNC.DEFER_BLOCKING 0x1, 0x120 ;  /* 0x0044800000007b1d */ /* 0x000fe20000010000 */
[----:B------:R-:W-:-:S05]  /*8a20*/  UIADD3 UR8, UR13, 0x4400, URZ ;  /* 0x000044000d087890 */ /* 0x000fca000fffe03f */
[----:B------:R-:W-:Y:S01]  /*8a30*/  ULDC.64 UR4, c[0x0][0x198] ;  /* 0x0000660000047ab9 */ /* 0x000fe20000000a00 */
[----:B------:R-:W-:Y:S01]  /*8a40*/  UMOV UR9, URZ ;  /* 0x0000003f00097c82 */ /* 0x000fe20008000000 */
[----:B------:R-:W-:-:S04]  /*8a50*/  UIADD3 UR4, UP0, UR4, 0x1f0, URZ ;  /* 0x000001f004047890 */ /* 0x000fc8000ff1e03f */
[----:B------:R-:W-:-:S09]  /*8a60*/  UIADD3.X UR5, URZ, UR5, URZ, UP0, !UPT ;  /* 0x000000053f057290 */ /* 0x000fd200087fe43f */
[----:B------:R1:W-:Y:S01]  /*8a70*/  UTMASTG.4D [UR8], [UR4], desc[URZ] ;  /* 0x00003f08040073b5 */ /* 0x0003e20008019000 */
[----:B------:R0:W-:Y:S01]  /*8a80*/  UTMACMDFLUSH ;  /* 0x00000000000079b7 */ /* 0x0001e20000000000 */
[----:B------:R-:W-:-:S04]  /*8a90*/  DEPBAR.LE SB0, 0x0 ;  /* 0x000080000000791a */ /* 0x000fc80000000000 */
[----:B-1----:R-:W-:Y:S05]  /*8aa0*/  EXIT ;  /* 0x000000000000794d */ /* 0x002fea0003800000 */
.L_x_4:
[----:B-1----:R-:W-:Y:S02]  /*8ab0*/  IMAD.U32 R5, RZ, RZ, UR25 ;  /* 0x00000019ff057e24 */ /* 0x002fe4000f8e00ff */
[----:B------:R-:W-:Y:S02]  /*8ac0*/  IMAD.MOV.U32 R2, RZ, RZ, -0x80000000 ;  /* 0x80000000ff027424 */ /* 0x000fe400078e00ff */
[----:B------:R-:W-:-:S04]  /*8ad0*/  IMAD.MOV.U32 R3, RZ, RZ, -0x80000000 ;  /* 0x80000000ff037424 */ /* 0x000fc800078e00ff */
[----:B------:R1:W2:Y:S03]  /*8ae0*/  SYNCS.PHASECHK.TRANS64.TRYWAIT P0, [R5+URZ+0x18], R3 ;  /* 0x00001803050075a7 */ /* 0x0002a6000800017f */
[----:B--2---:R-:W-:Y:S05]  /*8af0*/  @!P0 NANOSLEEP.SYNCS 0x989680 ;  /* 0x009896800000895d */ /* 0x004fea0003900000 */
[----:B------:R-:W2:Y:S02]  /*8b00*/  @!P0 SYNCS.PHASECHK.TRANS64 P0, [R5+URZ+0x18], R3 ;  /* 0x00001803050085a7 */ /* 0x000ea4000800007f */
[----:B--2---:R-:W-:Y:S05]  /*8b10*/  @!P0 BRA `(.L_x_4) ;  /* 0xfffffffc00e48947 */ /* 0x004fea000383ffff */
[----:B------:R-:W-:Y:S05]  /*8b20*/  BRA `(.L_x_29) ;  /* 0xffffff7c006c7947 */ /* 0x000fea000383ffff */
.L_x_5:
        /* <DEDUP_REMOVED lines=8> */
.L_x_7:
[----:B------:R-:W-:-:S04]  /*8bb0*/  IMAD.U32 R2, R0, -0x80000000, RZ ;  /* 0x8000000000027824 */ /* 0x000fc800078e00ff */
[----:B------:R-:W-:-:S07]  /*8bc0*/  IMAD.MOV.U32 R3, RZ, RZ, R2 ;  /* 0x000000ffff037224 */ /* 0x000fce00078e0002 */
.L_x_31:
[----:B-1----:R-:W-:-:S04]  /*8bd0*/  IMAD.U32 R7, RZ, RZ, UR25 ;  /* 0x00000019ff077e24 */ /* 0x002fc8000f8e00ff */
[----:B------:R1:W2:Y:S03]  /*8be0*/  SYNCS.PHASECHK.TRANS64.TRYWAIT P0, [R7+URZ+0x18], R3 ;  /* 0x00001803070075a7 */ /* 0x0002a6000800017f */
[----:B--2---:R-:W-:Y:S05]  /*8bf0*/  @!P0 NANOSLEEP.SYNCS 0x989680 ;  /* 0x009896800000895d */ /* 0x004fea0003900000 */
[----:B------:R-:W2:Y:S02]  /*8c00*/  @!P0 SYNCS.PHASECHK.TRANS64 P0, [R7+URZ+0x18], R3 ;  /* 0x00001803070085a7 */ /* 0x000ea4000800007f */
[----:B--2---:R-:W-:Y:S05]  /*8c10*/  @!P0 BRA `(.L_x_31) ;  /* 0xfffffffc00ec8947 */ /* 0x004fea000383ffff */
[----:B------:R-:W-:Y:S05]  /*8c20*/  BRA `(.L_x_32) ;  /* 0xffffff7c00dc7947 */ /* 0x000fea000383ffff */
.L_x_8:
[----:B-1----:R-:W-:-:S07]  /*8c30*/  IMAD.MOV.U32 R3, RZ, RZ, R2 ;  /* 0x000000ffff037224 */ /* 0x002fce00078e0002 */
.L_x_33:
[----:B-1----:R-:W-:-:S04]  /*8c40*/  IMAD.U32 R5, RZ, RZ, UR25 ;  /* 0x00000019ff057e24 */ /* 0x002fc8000f8e00ff */
[----:B------:R1:W2:Y:S03]  /*8c50*/  SYNCS.PHASECHK.TRANS64.TRYWAIT P0, [R5+URZ+0x28], R3 ;  /* 0x00002803050075a7 */ /* 0x0002a6000800017f */
[----:B--2---:R-:W-:Y:S05]  /*8c60*/  @!P0 NANOSLEEP.SYNCS 0x989680 ;  /* 0x009896800000895d */ /* 0x004fea0003900000 */
[----:B------:R-:W2:Y:S02]  /*8c70*/  @!P0 SYNCS.PHASECHK.TRANS64 P0, [R5+URZ+0x28], R3 ;  /* 0x00002803050085a7 */ /* 0x000ea4000800007f */
[----:B--2---:R-:W-:Y:S05]  /*8c80*/  @!P0 BRA `(.L_x_33) ;  /* 0xfffffffc00ec8947 */ /* 0x004fea000383ffff */
[----:B------:R-:W-:Y:S05]  /*8c90*/  BRA `(.L_x_34) ;  /* 0xffffff7c00f87947 */ /* 0x000fea000383ffff */
.L_x_10:
[----:B-1----:R-:W-:-:S07]  /*8ca0*/  IMAD.MOV.U32 R3, RZ, RZ, R2 ;  /* 0x000000ffff037224 */ /* 0x002fce00078e0002 */
.L_x_35:
[----:B-1----:R-:W-:-:S04]  /*8cb0*/  IMAD.U32 R5, RZ, RZ, UR25 ;  /* 0x00000019ff057e24 */ /* 0x002fc8000f8e00ff */
[----:B------:R1:W2:Y:S03]  /*8cc0*/  SYNCS.PHASECHK.TRANS64.TRYWAIT P0, [R5+URZ+0x28], R3 ;  /* 0x00002803050075a7 */ /* 0x0002a6000800017f */
[----:B--2---:R-:W-:Y:S05]  /*8cd0*/  @!P0 NANOSLEEP.SYNCS 0x989680 ;  /* 0x009896800000895d */ /* 0x004fea0003900000 */
[----:B------:R-:W2:Y:S02]  /*8ce0*/  @!P0 SYNCS.PHASECHK.TRANS64 P0, [R5+URZ+0x28], R3 ;  /* 0x00002803050085a7 */ /* 0x000ea4000800007f */
[----:B--2---:R-:W-:Y:S05]  /*8cf0*/  @!P0 BRA `(.L_x_35) ;  /* 0xfffffffc00ec8947 */ /* 0x004fea000383ffff */
[----:B------:R-:W-:Y:S05]  /*8d00*/  BRA `(.L_x_36) ;  /* 0xffffff8000247947 */ /* 0x000fea000383ffff */
.L_x_11:
[----:B------:R-:W-:-:S07]  /*8d10*/  IMAD.MOV.U32 R3, RZ, RZ, R2 ;  /* 0x000000ffff037224 */ /* 0x000fce00078e0002 */
.L_x_37:
[----:B-1----:R1:W2:Y:S02]  /*8d20*/  SYNCS.PHASECHK.TRANS64.TRYWAIT P0, [R5+URZ+0x28], R3 ;  /* 0x00002803050075a7 */ /* 0x0022a4000800017f */
[----:B--2---:R-:W-:Y:S05]  /*8d30*/  @!P0 NANOSLEEP.SYNCS 0x989680 ;  /* 0x009896800000895d */ /* 0x004fea0003900000 */
[----:B------:R-:W2:Y:S02]  /*8d40*/  @!P0 SYNCS.PHASECHK.TRANS64 P0, [R5+URZ+0x28], R3 ;  /* 0x00002803050085a7 */ /* 0x000ea4000800007f */
[----:B--2---:R-:W-:Y:S05]  /*8d50*/  @!P0 BRA `(.L_x_37) ;  /* 0xfffffffc00f08947 */ /* 0x004fea000383ffff */
[----:B------:R-:W-:Y:S05]  /*8d60*/  BRA `(.L_x_38) ;  /* 0xffffff8000547947 */ /* 0x000fea000383ffff */
.L_x_12:
[----:B-1----:R-:W-:-:S04]  /*8d70*/  IMAD.U32 R13, RZ, RZ, UR13 ;  /* 0x0000000dff0d7e24 */ /* 0x002fc8000f8e00ff */
[----:B------:R1:W2:Y:S03]  /*8d80*/  SYNCS.PHASECHK.TRANS64.TRYWAIT P0, [R13+URZ], RZ ;  /* 0x000000ff0d0075a7 */ /* 0x0002a6000800017f */
[----:B--2---:R-:W-:Y:S05]  /*8d90*/  @!P0 NANOSLEEP.SYNCS 0x989680 ;  /* 0x009896800000895d */ /* 0x004fea0003900000 */
[----:B------:R-:W2:Y:S02]  /*8da0*/  @!P0 SYNCS.PHASECHK.TRANS64 P0, [R13+URZ], RZ ;  /* 0x000000ff0d0085a7 */ /* 0x000ea4000800007f */
[----:B--2---:R-:W-:Y:S05]  /*8db0*/  @!P0 BRA `(.L_x_12) ;  /* 0xfffffffc00ec8947 */ /* 0x004fea000383ffff */
[----:B------:R-:W-:Y:S05]  /*8dc0*/  BRA `(.L_x_39) ;  /* 0xffffff90002c7947 */ /* 0x000fea000383ffff */
.L_x_14:
[----:B-1----:R-:W-:-:S04]  /*8dd0*/  IMAD.U32 R13, RZ, RZ, UR13 ;  /* 0x0000000dff0d7e24 */ /* 0x002fc8000f8e00ff */
[----:B------:R1:W2:Y:S03]  /*8de0*/  SYNCS.PHASECHK.TRANS64.TRYWAIT P0, [R13+URZ+0x10], RZ ;  /* 0x000010ff0d0075a7 */ /* 0x0002a6000800017f */
[----:B--2---:R-:W-:Y:S05]  /*8df0*/  @!P0 NANOSLEEP.SYNCS 0x989680 ;  /* 0x009896800000895d */ /* 0x004fea0003900000 */
[----:B------:R-:W2:Y:S02]  /*8e00*/  @!P0 SYNCS.PHASECHK.TRANS64 P0, [R13+URZ+0x10], RZ ;  /* 0x000010ff0d0085a7 */ /* 0x000ea4000800007f */
[----:B--2---:R-:W-:Y:S05]  /*8e10*/  @!P0 BRA `(.L_x_14) ;  /* 0xfffffffc00ec8947 */ /* 0x004fea000383ffff */
[----:B------:R-:W-:Y:S05]  /*8e20*/  BRA `(.L_x_13) ;  /* 0xffffff90002c7947 */ /* 0x000fea000383ffff */
.L_x_17:
[----:B------:R-:W-:-:S07]  /*8e30*/  IMAD.MOV.U32 R19, RZ, RZ, R18 ;  /* 0x000000ffff137224 */ /* 0x000fce00078e0012 */
.L_x_40:
[----:B-1----:R-:W-:-:S04]  /*8e40*/  IMAD.U32 R25, RZ, RZ, UR13 ;  /* 0x0000000dff197e24 */ /* 0x002fc8000f8e00ff */
[----:B------:R1:W3:Y:S03]  /*8e50*/  SYNCS.PHASECHK.TRANS64.TRYWAIT P0, [R25+URZ+0x10], R19 ;  /* 0x00001013190075a7 */ /* 0x0002e6000800017f */
[----:B---3--:R-:W-:Y:S05]  /*8e60*/  @!P0 NANOSLEEP.SYNCS 0x989680 ;  /* 0x009896800000895d */ /* 0x008fea0003900000 */
[----:B------:R-:W3:Y:S02]  /*8e70*/  @!P0 SYNCS.PHASECHK.TRANS64 P0, [R25+URZ+0x10], R19 ;  /* 0x00001013190085a7 */ /* 0x000ee4000800007f */
[----:B---3--:R-:W-:Y:S05]  /*8e80*/  @!P0 BRA `(.L_x_40) ;  /* 0xfffffffc00ec8947 */ /* 0x008fea000383ffff */
[----:B------:R-:W-:Y:S05]  /*8e90*/  BRA `(.L_x_16) ;  /* 0xffffffac00f07947 */ /* 0x000fea000383ffff */
.L_x_19:
[----:B------:R-:W-:-:S07]  /*8ea0*/  IMAD.MOV.U32 R19, RZ, RZ, R18 ;  /* 0x000000ffff137224 */ /* 0x000fce00078e0012 */
.L_x_41:
[----:B-1----:R-:W-:-:S04]  /*8eb0*/  IMAD.U32 R125, RZ, RZ, UR13 ;  /* 0x0000000dff7d7e24 */ /* 0x002fc8000f8e00ff */
[----:B------:R1:W2:Y:S03]  /*8ec0*/  SYNCS.PHASECHK.TRANS64.TRYWAIT P0, [R125+URZ+0x20], R19 ;  /* 0x000020137d0075a7 */ /* 0x0002a6000800017f */
[----:B--2---:R-:W-:Y:S05]  /*8ed0*/  @!P0 NANOSLEEP.SYNCS 0x989680 ;  /* 0x009896800000895d */ /* 0x004fea0003900000 */
[----:B------:R-:W2:Y:S02]  /*8ee0*/  @!P0 SYNCS.PHASECHK.TRANS64 P0, [R125+URZ+0x20], R19 ;  /* 0x000020137d0085a7 */ /* 0x000ea4000800007f */
[----:B--2---:R-:W-:Y:S05]  /*8ef0*/  @!P0 BRA `(.L_x_41) ;  /* 0xfffffffc00ec8947 */ /* 0x004fea000383ffff */
[----:B------:R-:W-:Y:S05]  /*8f00*/  BRA `(.L_x_18) ;  /* 0xffffffb000047947 */ /* 0x000fea000383ffff */
.L_x_23:
[--C-:B------:R-:W-:Y:S02]  /*8f10*/  IMAD.MOV.U32 R18, RZ, RZ, R24.reuse ;  /* 0x000000ffff127224 */ /* 0x100fe400078e0018 */
[----:B------:R-:W-:-:S07]  /*8f20*/  IMAD.MOV.U32 R19, RZ, RZ, R24 ;  /* 0x000000ffff137224 */ /* 0x000fce00078e0018 */
.L_x_42:
[----:B-1----:R1:W4:Y:S02]  /*8f30*/  SYNCS.PHASECHK.TRANS64.TRYWAIT P0, [R25+URZ+0x10], R19 ;  /* 0x00001013190075a7 */ /* 0x002324000800017f */
[----:B----4-:R-:W-:Y:S05]  /*8f40*/  @!P0 NANOSLEEP.SYNCS 0x989680 ;  /* 0x009896800000895d */ /* 0x010fea0003900000 */
[----:B------:R-:W4:Y:S02]  /*8f50*/  @!P0 SYNCS.PHASECHK.TRANS64 P0, [R25+URZ+0x10], R19 ;  /* 0x00001013190085a7 */ /* 0x000f24000800007f */
[----:B----4-:R-:W-:Y:S05]  /*8f60*/  @!P0 BRA `(.L_x_42) ;  /* 0xfffffffc00f08947 */ /* 0x010fea000383ffff */
[----:B------:R-:W-:Y:S05]  /*8f70*/  BRA `(.L_x_22) ;  /* 0xffffffd000187947 */ /* 0x000fea000383ffff */
.L_x_25:
[----:B------:R-:W-:-:S07]  /*8f80*/  IMAD.MOV.U32 R19, RZ, RZ, R18 ;  /* 0x000000ffff137224 */ /* 0x000fce00078e0012 */
.L_x_43:
[----:B-1----:R-:W-:-:S04]  /*8f90*/  IMAD.U32 R127, RZ, RZ, UR13 ;  /* 0x0000000dff7f7e24 */ /* 0x002fc8000f8e00ff */
[----:B------:R1:W2:Y:S03]  /*8fa0*/  SYNCS.PHASECHK.TRANS64.TRYWAIT P0, [R127+URZ+0x20], R19 ;  /* 0x000020137f0075a7 */ /* 0x0002a6000800017f */
[----:B--2---:R-:W-:Y:S05]  /*8fb0*/  @!P0 NANOSLEEP.SYNCS 0x989680 ;  /* 0x009896800000895d */ /* 0x004fea0003900000 */
[----:B------:R-:W2:Y:S02]  /*8fc0*/  @!P0 SYNCS.PHASECHK.TRANS64 P0, [R127+URZ+0x20], R19 ;  /* 0x000020137f0085a7 */ /* 0x000ea4000800007f */
[----:B--2---:R-:W-:Y:S05]  /*8fd0*/  @!P0 BRA `(.L_x_43) ;  /* 0xfffffffc00ec8947 */ /* 0x004fea000383ffff */
[----:B------:R-:W-:Y:S05]  /*8fe0*/  BRA `(.L_x_24) ;  /* 0xffffffd000347947 */ /* 0x000fea000383ffff */
.L_x_28:
[----:B------:R-:W-:-:S07]  /*8ff0*/  IMAD.MOV.U32 R7, RZ, RZ, R6 ;  /* 0x000000ffff077224 */ /* 0x000fce00078e0006 */
.L_x_44:
[----:B-1----:R-:W-:-:S04]  /*9000*/  IMAD.U32 R9, RZ, RZ, UR13 ;  /* 0x0000000dff097e24 */ /* 0x002fc8000f8e00ff */
[----:B------:R1:W4:Y:S03]  /*9010*/  SYNCS.PHASECHK.TRANS64.TRYWAIT P0, [R9+URZ+0x20], R7 ;  /* 0x00002007090075a7 */ /* 0x000326000800017f */
[----:B----4-:R-:W-:Y:S05]  /*9020*/  @!P0 NANOSLEEP.SYNCS 0x989680 ;  /* 0x009896800000895d */ /* 0x010fea0003900000 */
[----:B------:R-:W4:Y:S02]  /*9030*/  @!P0 SYNCS.PHASECHK.TRANS64 P0, [R9+URZ+0x20], R7 ;  /* 0x00002007090085a7 */ /* 0x000f24000800007f */
[----:B----4-:R-:W-:Y:S05]  /*9040*/  @!P0 BRA `(.L_x_44) ;  /* 0xfffffffc00ec8947 */ /* 0x010fea000383ffff */
[----:B------:R-:W-:Y:S05]  /*9050*/  BRA `(.L_x_27) ;  /* 0xfffffff0001c7947 */ /* 0x000fea000383ffff */
.L_x_45:
[----:B------:R-:W-:-:S00]  /*9060*/  BRA `(.L_x_45) ;  /* 0xfffffffc00fc7947 */ /* 0x000fc0000383ffff */
[----:B------:R-:W-:-:S00]  /*9070*/  NOP ;  /* 0x0000000000007918 */ /* 0x000fc00000000000 */
        /* <DEDUP_REMOVED lines=8> */
.L_x_46:


//--------------------- .nv.shared.kernel_cutlass_kernel_flash_attncuteflash_fwd_sm90FlashAttentionForwardSm90_object_at__tensor0000o1641211101213_tensor0000o6411101213_tensor0000o6411101213_tensor0000o1641211101213_tensor_0 --------------------------
	.section	.nv.shared.kernel_cutlass_kernel_flash_attncuteflash_fwd_sm90FlashAttentionForwardSm90_object_at__tensor0000o1641211101213_tensor0000o6411101213_tensor0000o6411101213_tensor0000o1641211101213_tensor_0,"aw",@nobits
	.sectionflags	@""
	.align	1024
	.zero		1024


//--------------------- .nv.shared.reserved.0     --------------------------
	.section	.nv.shared.reserved.0,"aw",@nobits
	.weak		__nv_reservedSMEM_offset_0_alias
	.size		__nv_reservedSMEM_offset_0_alias, 0, 0
	.other		__nv_reservedSMEM_offset_0_alias,@"STO_CUDA_RESERVED_SHARED STV_DEFAULT"
__nv_reservedSMEM_offset_0_alias:
	.zero		0


//--------------------- .nv.constant0.kernel_cutlass_kernel_flash_attncuteflash_fwd_sm90FlashAttentionForwardSm90_object_at__tensor0000o1641211101213_tensor0000o6411101213_tensor0000o6411101213_tensor0000o1641211101213_tensor_0 --------------------------
	.section	.nv.constant0.kernel_cutlass_kernel_flash_attncuteflash_fwd_sm90FlashAttentionForwardSm90_object_at__tensor0000o1641211101213_tensor0000o6411101213_tensor0000o6411101213_tensor0000o1641211101213_tensor_0,"a",@progbits
	.sectionflags	@""
	.align	4
.nv.constant0.kernel_cutlass_kernel_flash_attncuteflash_fwd_sm90FlashAttentionForwardSm90_object_at__tensor0000o1641211101213_tensor0000o6411101213_tensor0000o6411101213_tensor0000o1641211101213_tensor_0:
	.zero		1244


//--------------------- SYMBOLS --------------------------

	.type		.nv.reservedSmem.offset0,@object
	.size		.nv.reservedSmem.offset0,0x4
